// auto-generated by cutlass_sweep.gemm — config: {"arch": "sm_90", "cluster_m": 2, "cluster_n": 2, "dtype": "e4m3", "stages": 5, "tile_k": 64, "tile_m": 128, "tile_n": 256}
#include "cutlass/cutlass.h"
#include "cutlass/gemm/collective/collective_builder.hpp"
#include "cutlass/gemm/device/gemm_universal_adapter.h"
#include "cutlass/gemm/kernel/gemm_universal.hpp"
#include "cutlass/epilogue/collective/collective_builder.hpp"

using ElemA = cutlass::float_e4m3_t;
using ElemB = cutlass::float_e4m3_t;
using ElemCD = cutlass::float_e4m3_t;
using Acc  = float;
using TileShape    = cute::Shape<cute::_128, cute::_256, cute::_64>;
using ClusterShape = cute::Shape<cute::_2, cute::_2, cute::_1>;

using CollectiveEpilogue = typename cutlass::epilogue::collective::CollectiveBuilder<
    cutlass::arch::Sm90, cutlass::arch::OpClassTensorOp,
    TileShape, ClusterShape,
    cutlass::epilogue::collective::EpilogueTileAuto,
    Acc, Acc,
    ElemCD, cutlass::layout::RowMajor, 128 / cutlass::sizeof_bits<ElemCD>::value,
    ElemCD, cutlass::layout::RowMajor, 128 / cutlass::sizeof_bits<ElemCD>::value,
    cutlass::epilogue::collective::EpilogueScheduleAuto
  >::CollectiveOp;

using CollectiveMainloop = typename cutlass::gemm::collective::CollectiveBuilder<
    cutlass::arch::Sm90, cutlass::arch::OpClassTensorOp,
    ElemA, cutlass::layout::RowMajor, 128 / cutlass::sizeof_bits<ElemA>::value,
    ElemB, cutlass::layout::ColumnMajor, 128 / cutlass::sizeof_bits<ElemB>::value,
    Acc,
    TileShape, ClusterShape,
    cutlass::gemm::collective::StageCount<5>,
    cutlass::gemm::collective::KernelScheduleAuto
  >::CollectiveOp;

using GemmKernel = cutlass::gemm::kernel::GemmUniversal<
    cute::Shape<int,int,int,int>,
    CollectiveMainloop,
    CollectiveEpilogue
>;
using Gemm = cutlass::gemm::device::GemmUniversalAdapter<GemmKernel>;

// Force the device kernel symbol into the cubin without needing a host main.
auto* _anchor = &cutlass::device_kernel<GemmKernel>;


// ===== COMPILED SASS (sm_90a) =====

	.target	sm_90a

	.elftype	@"ET_EXEC"


//--------------------- .note.nv.tkinfo           --------------------------
	.section	.note.nv.tkinfo,"",@"SHT_NOTE"
	.sectionflags	@"SHF_NOTE_NV_TKINFO"
	.tkinfo
        /*0018*/ 	.word	0x00000002
        /*0030*/ 	.string	""
        /*0030*/ 	.string	"ptxas"
        /*0030*/ 	.string	"Cuda compilation tools, release 13.0, V13.0.88"
        /*0030*/ 	.string	"Build cuda_13.0.r13.0/compiler.36424714_0"
        /*0030*/ 	.string	"-arch sm_90a -m 64 "



//--------------------- .note.nv.cuinfo           --------------------------
	.section	.note.nv.cuinfo,"",@"SHT_NOTE"
	.sectionflags	@"SHF_NOTE_NV_CUINFO"
        /*0018*/ 	.short	0x0002
        /*001a*/ 	.short	0x005a
        /*001c*/ 	.short	0x0082
	.zero		2


//--------------------- .nv.info                  --------------------------
	.section	.nv.info,"",@"SHT_CUDA_INFO"
	.align	4


	//----- nvinfo : EIATTR_REGCOUNT
	.align		4
        /*0000*/ 	.byte	0x04, 0x2f
        /*0002*/ 	.short	(.L_12 - .L_11)
	.align		4
.L_11:
        /*0004*/ 	.word	index@(_ZN7cutlass13device_kernelINS_4gemm6kernel13GemmUniversalIN4cute5tupleIJiiiiEEENS1_10collective13CollectiveMmaINS1_37MainloopSm90TmaGmmaWarpSpecializedFP8ILi5ENS5_IJNS4_1CILi2EEESB_NSA_ILi1EEEEEENS1_35KernelTmaWarpSpecializedCooperativeEEENS5_IJNSA_ILi128EEENSA_ILi256EEENSA_ILi64EEEEEENS_12float_e4m3_tENS5_IJlSC_lEEESK_SL_NS4_8TiledMMAINS4_8MMA_AtomIJNS4_4SM904GMMA31MMA_64x256x32_F32E4M3E4M3_SS_TNILNSP_7ScaleInE1ELSR_1EEEEEENS4_6LayoutINS5_IJSB_SC_SC_EEENS5_IJSC_NSA_ILi0EEESW_EEEEENS5_IJNS4_10UnderscoreESZ_SZ_EEEEENS4_23SM90_TMA_LOAD_MULTICASTENS4_14ComposedLayoutINS4_7SwizzleILi2ELi4ELi3EEENS4_18smem_ptr_flag_bitsILi8EEENSU_INS5_IJNSA_ILi8EEESI_EEENS5_IJSI_SC_EEEEEEEvNS4_8identityES12_S1C_vS1D_EENS_8epilogue10collective6detail29Sm90TmaWarpSpecializedAdapterINS1G_15DefaultEpilogueISK_SL_SL_NS1F_6thread17LinearCombinationISK_Li1EffLNS1K_9ScaleType4KindE0ELNS_15FloatRoundStyleE2ESK_EENS1_15EpilogueDefaultEEEEEvvEEEEvNT_6ParamsE)
        /*0008*/ 	.word	0x000000a8


	//----- nvinfo : EIATTR_FRAME_SIZE
	.align		4
.L_12:
        /*000c*/ 	.byte	0x04, 0x11
        /*000e*/ 	.short	(.L_14 - .L_13)
	.align		4
.L_13:
        /*0010*/ 	.word	index@(_ZN7cutlass13device_kernelINS_4gemm6kernel13GemmUniversalIN4cute5tupleIJiiiiEEENS1_10collective13CollectiveMmaINS1_37MainloopSm90TmaGmmaWarpSpecializedFP8ILi5ENS5_IJNS4_1CILi2EEESB_NSA_ILi1EEEEEENS1_35KernelTmaWarpSpecializedCooperativeEEENS5_IJNSA_ILi128EEENSA_ILi256EEENSA_ILi64EEEEEENS_12float_e4m3_tENS5_IJlSC_lEEESK_SL_NS4_8TiledMMAINS4_8MMA_AtomIJNS4_4SM904GMMA31MMA_64x256x32_F32E4M3E4M3_SS_TNILNSP_7ScaleInE1ELSR_1EEEEEENS4_6LayoutINS5_IJSB_SC_SC_EEENS5_IJSC_NSA_ILi0EEESW_EEEEENS5_IJNS4_10UnderscoreESZ_SZ_EEEEENS4_23SM90_TMA_LOAD_MULTICASTENS4_14ComposedLayoutINS4_7SwizzleILi2ELi4ELi3EEENS4_18smem_ptr_flag_bitsILi8EEENSU_INS5_IJNSA_ILi8EEESI_EEENS5_IJSI_SC_EEEEEEEvNS4_8identityES12_S1C_vS1D_EENS_8epilogue10collective6detail29Sm90TmaWarpSpecializedAdapterINS1G_15DefaultEpilogueISK_SL_SL_NS1F_6thread17LinearCombinationISK_Li1EffLNS1K_9ScaleType4KindE0ELNS_15FloatRoundStyleE2ESK_EENS1_15EpilogueDefaultEEEEEvvEEEEvNT_6ParamsE)
        /*0014*/ 	.word	0x00000108


	//----- nvinfo : EIATTR_MIN_STACK_SIZE
	.align		4
.L_14:
        /*0018*/ 	.byte	0x04, 0x12
        /*001a*/ 	.short	(.L_16 - .L_15)
	.align		4
.L_15:
        /*001c*/ 	.word	index@(_ZN7cutlass13device_kernelINS_4gemm6kernel13GemmUniversalIN4cute5tupleIJiiiiEEENS1_10collective13CollectiveMmaINS1_37MainloopSm90TmaGmmaWarpSpecializedFP8ILi5ENS5_IJNS4_1CILi2EEESB_NSA_ILi1EEEEEENS1_35KernelTmaWarpSpecializedCooperativeEEENS5_IJNSA_ILi128EEENSA_ILi256EEENSA_ILi64EEEEEENS_12float_e4m3_tENS5_IJlSC_lEEESK_SL_NS4_8TiledMMAINS4_8MMA_AtomIJNS4_4SM904GMMA31MMA_64x256x32_F32E4M3E4M3_SS_TNILNSP_7ScaleInE1ELSR_1EEEEEENS4_6LayoutINS5_IJSB_SC_SC_EEENS5_IJSC_NSA_ILi0EEESW_EEEEENS5_IJNS4_10UnderscoreESZ_SZ_EEEEENS4_23SM90_TMA_LOAD_MULTICASTENS4_14ComposedLayoutINS4_7SwizzleILi2ELi4ELi3EEENS4_18smem_ptr_flag_bitsILi8EEENSU_INS5_IJNSA_ILi8EEESI_EEENS5_IJSI_SC_EEEEEEEvNS4_8identityES12_S1C_vS1D_EENS_8epilogue10collective6detail29Sm90TmaWarpSpecializedAdapterINS1G_15DefaultEpilogueISK_SL_SL_NS1F_6thread17LinearCombinationISK_Li1EffLNS1K_9ScaleType4KindE0ELNS_15FloatRoundStyleE2ESK_EENS1_15EpilogueDefaultEEEEEvvEEEEvNT_6ParamsE)
        /*0020*/ 	.word	0x00000108
.L_16:


//--------------------- .nv.compat                --------------------------
	.section	.nv.compat,"",@"SHT_CUDA_COMPAT_INFO"
	.align	4
        /*0000*/ 	.byte	0x02, 0x09, 0x01, 0x00, 0x02, 0x02, 0x04, 0x00, 0x02, 0x05, 0x05, 0x00, 0x03, 0x07, 0x01, 0x01
        /*0010*/ 	.byte	0x02, 0x03, 0x01, 0x00, 0x02, 0x06, 0x01, 0x00, 0x04, 0x0b, 0x08, 0x00, 0x00, 0x00, 0x00, 0x00
        /*0020*/ 	.byte	0x00, 0x00, 0x00, 0x00


//--------------------- .nv.info._ZN7cutlass13device_kernelINS_4gemm6kernel13GemmUniversalIN4cute5tupleIJiiiiEEENS1_10collective13CollectiveMmaINS1_37MainloopSm90TmaGmmaWarpSpecializedFP8ILi5ENS5_IJNS4_1CILi2EEESB_NSA_ILi1EEEEEENS1_35KernelTmaWarpSpecializedCooperativeEEENS5_IJNSA_ILi128EEENSA_ILi256EEENSA_ILi64EEEEEENS_12float_e4m3_tENS5_IJlSC_lEEESK_SL_NS4_8TiledMMAINS4_8MMA_AtomIJNS4_4SM904GMMA31MMA_64x256x32_F32E4M3E4M3_SS_TNILNSP_7ScaleInE1ELSR_1EEEEEENS4_6LayoutINS5_IJSB_SC_SC_EEENS5_IJSC_NSA_ILi0EEESW_EEEEENS5_IJNS4_10UnderscoreESZ_SZ_EEEEENS4_23SM90_TMA_LOAD_MULTICASTENS4_14ComposedLayoutINS4_7SwizzleILi2ELi4ELi3EEENS4_18smem_ptr_flag_bitsILi8EEENSU_INS5_IJNSA_ILi8EEESI_EEENS5_IJSI_SC_EEEEEEEvNS4_8identityES12_S1C_vS1D_EENS_8epilogue10collective6detail29Sm90TmaWarpSpecializedAdapterINS1G_15DefaultEpilogueISK_SL_SL_NS1F_6thread17LinearCombinationISK_Li1EffLNS1K_9ScaleType4KindE0ELNS_15FloatRoundStyleE2ESK_EENS1_15EpilogueDefaultEEEEEvvEEEEvNT_6ParamsE --------------------------
	.section	.nv.info._ZN7cutlass13device_kernelINS_4gemm6kernel13GemmUniversalIN4cute5tupleIJiiiiEEENS1_10collective13CollectiveMmaINS1_37MainloopSm90TmaGmmaWarpSpecializedFP8ILi5ENS5_IJNS4_1CILi2EEESB_NSA_ILi1EEEEEENS1_35KernelTmaWarpSpecializedCooperativeEEENS5_IJNSA_ILi128EEENSA_ILi256EEENSA_ILi64EEEEEENS_12float_e4m3_tENS5_IJlSC_lEEESK_SL_NS4_8TiledMMAINS4_8MMA_AtomIJNS4_4SM904GMMA31MMA_64x256x32_F32E4M3E4M3_SS_TNILNSP_7ScaleInE1ELSR_1EEEEEENS4_6LayoutINS5_IJSB_SC_SC_EEENS5_IJSC_NSA_ILi0EEESW_EEEEENS5_IJNS4_10UnderscoreESZ_SZ_EEEEENS4_23SM90_TMA_LOAD_MULTICASTENS4_14ComposedLayoutINS4_7SwizzleILi2ELi4ELi3EEENS4_18smem_ptr_flag_bitsILi8EEENSU_INS5_IJNSA_ILi8EEESI_EEENS5_IJSI_SC_EEEEEEEvNS4_8identityES12_S1C_vS1D_EENS_8epilogue10collective6detail29Sm90TmaWarpSpecializedAdapterINS1G_15DefaultEpilogueISK_SL_SL_NS1F_6thread17LinearCombinationISK_Li1EffLNS1K_9ScaleType4KindE0ELNS_15FloatRoundStyleE2ESK_EENS1_15EpilogueDefaultEEEEEvvEEEEvNT_6ParamsE,"",@"SHT_CUDA_INFO"
	.sectionflags	@""
	.align	4


	//----- nvinfo : EIATTR_CUDA_API_VERSION
	.align		4
        /*0000*/ 	.byte	0x04, 0x37
        /*0002*/ 	.short	(.L_18 - .L_17)
.L_17:
        /*0004*/ 	.word	0x00000082


	//----- nvinfo : EIATTR_KPARAM_INFO
	.align		4
.L_18:
        /*0008*/ 	.byte	0x04, 0x17
        /*000a*/ 	.short	(.L_20 - .L_19)
.L_19:
        /*000c*/ 	.word	0x00000000
        /*0010*/ 	.short	0x0000
        /*0012*/ 	.short	0x0070
        /*0014*/ 	.byte	0x00, 0xf0, 0x01, 0x10


	//----- nvinfo : EIATTR_SPARSE_MMA_MASK
	.align		4
.L_20:
        /*0018*/ 	.byte	0x03, 0x50
        /*001a*/ 	.short	0x0000


	//----- nvinfo : EIATTR_MAXREG_COUNT
	.align		4
        /*001c*/ 	.byte	0x03, 0x1b
        /*001e*/ 	.short	0x00a8


	//----- nvinfo : EIATTR_NUM_BARRIERS
	.align		4
        /*0020*/ 	.byte	0x02, 0x4c
        /*0022*/ 	.byte	0x01
	.zero		1


	//----- nvinfo : EIATTR_ANNOTATIONS
	.align		4
        /*0024*/ 	.byte	0x04, 0x55
        /*0026*/ 	.short	(.L_22 - .L_21)


	//   ....[0]....
.L_21:
        /*0028*/ 	.word	0x00000001
        /*002c*/ 	.byte	0x30, 0x07, 0x00, 0x00, 0x01, 0x00, 0x00, 0x00, 0x20, 0x08, 0x00, 0x00, 0x01, 0x00, 0x00, 0x00
        /* <DEDUP_REMOVED lines=198> */
        /*0c9c*/ 	.byte	0xf0, 0x04, 0x01, 0x00


	//----- nvinfo : EIATTR_MERCURY_ISA_VERSION
	.align		4
.L_22:
        /*0ca0*/ 	.byte	0x03, 0x5f
        /*0ca2*/ 	.short	0x0101


	//----- nvinfo : EIATTR_INT_WARP_WIDE_INSTR_OFFSETS
	.align		4
        /*0ca4*/ 	.byte	0x04, 0x31
        /*0ca6*/ 	.short	(.L_24 - .L_23)


	//   ....[0]....
.L_23:
        /*0ca8*/ 	.word	0x00000570


	//   ....[1]....
        /*0cac*/ 	.word	0x00000590


	//   ....[2]....
        /*0cb0*/ 	.word	0x00000700


	//----- nvinfo : EIATTR_COOP_GROUP_MASK_REGIDS
	.align		4
.L_24:
        /*0cb4*/ 	.byte	0x04, 0x29
        /*0cb6*/ 	.short	(.L_26 - .L_25)


	//   ....[0]....
.L_25:
        /*0cb8*/ 	.word	0xffffffff


	//   ....[1]....
        /*0cbc*/ 	.word	0xffffffff


	//   ....[2]....
        /*0cc0*/ 	.word	0xffffffff


	//   ....[3]....
        /*0cc4*/ 	.word	0xffffffff


	//   ....[4]....
        /*0cc8*/ 	.word	0xffffffff


	//   ....[5]....
        /*0ccc*/ 	.word	0xffffffff


	//----- nvinfo : EIATTR_COOP_GROUP_INSTR_OFFSETS
	.align		4
.L_26:
        /*0cd0*/ 	.byte	0x04, 0x28
        /*0cd2*/ 	.short	(.L_28 - .L_27)


	//   ....[0]....
.L_27:
        /*0cd4*/ 	.word	0x00000070


	//   ....[1]....
        /*0cd8*/ 	.word	0x00000080


	//   ....[2]....
        /*0cdc*/ 	.word	0x000001a0


	//   ....[3]....
        /*0ce0*/ 	.word	0x000003e0


	//   ....[4]....
        /*0ce4*/ 	.word	0x00000860


	//   ....[5]....
        /*0ce8*/ 	.word	0x000015e0


	//----- nvinfo : EIATTR_REG_RECONFIG
	.align		4
.L_28:
        /*0cec*/ 	.byte	0x01, 0x54
	.zero		2


	//----- nvinfo : EIATTR_MBARRIER_INSTR_OFFSETS
	.align		4
        /*0cf0*/ 	.byte	0x04, 0x39
        /*0cf2*/ 	.short	(.L_30 - .L_29)


	//   ....[0]....
.L_29:
        /*0cf4*/ 	.word	0x00000320
        /*0cf8*/ 	.word	0x000000ff
        /*0cfc*/ 	.word	0x00000000
        /*0d00*/ 	.short	0x0100
        /*0d02*/ 	.byte	0x09
	.zero		1


	//   ....[1]....
        /*0d04*/ 	.word	0x00000330
        /*0d08*/ 	.word	0x000000ff
        /*0d0c*/ 	.word	0x00000028
        /*0d10*/ 	.short	0x0100
        /*0d12*/ 	.byte	0x09
	.zero		1


	//   ....[2]....
        /*0d14*/ 	.word	0x00000340
        /*0d18*/ 	.word	0x000000ff
        /*0d1c*/ 	.word	0x00000008
        /*0d20*/ 	.short	0x0100
        /*0d22*/ 	.byte	0x09
	.zero		1


	//   ....[3]....
        /*0d24*/ 	.word	0x00000350
        /*0d28*/ 	.word	0x000000ff
        /*0d2c*/ 	.word	0x00000030
        /*0d30*/ 	.short	0x0100
        /*0d32*/ 	.byte	0x09
	.zero		1


	//   ....[4]....
        /*0d34*/ 	.word	0x00000360
        /*0d38*/ 	.word	0x000000ff
        /*0d3c*/ 	.word	0x00000010
        /*0d40*/ 	.short	0x0100
        /*0d42*/ 	.byte	0x09
	.zero		1


	//   ....[5]....
        /*0d44*/ 	.word	0x00000370
        /*0d48*/ 	.word	0x000000ff
        /*0d4c*/ 	.word	0x00000038
        /*0d50*/ 	.short	0x0100
        /*0d52*/ 	.byte	0x09
	.zero		1


	//   ....[6]....
        /*0d54*/ 	.word	0x00000380
        /*0d58*/ 	.word	0x000000ff
        /*0d5c*/ 	.word	0x00000018
        /*0d60*/ 	.short	0x0100
        /*0d62*/ 	.byte	0x09
	.zero		1


	//   ....[7]....
        /*0d64*/ 	.word	0x00000390
        /*0d68*/ 	.word	0x000000ff
        /*0d6c*/ 	.word	0x00000040
        /*0d70*/ 	.short	0x0100
        /*0d72*/ 	.byte	0x09
	.zero		1


	//   ....[8]....
        /*0d74*/ 	.word	0x000003a0
        /*0d78*/ 	.word	0x000000ff
        /*0d7c*/ 	.word	0x00000020
        /*0d80*/ 	.short	0x0100
        /*0d82*/ 	.byte	0x09
	.zero		1


	//   ....[9]....
        /*0d84*/ 	.word	0x000003b0
        /*0d88*/ 	.word	0x000000ff
        /*0d8c*/ 	.word	0x00000048
        /*0d90*/ 	.short	0x0100
        /*0d92*/ 	.byte	0x09
	.zero		1


	//   ....[10]....
        /*0d94*/ 	.word	0x00000790
        /*0d98*/ 	.word	0x000000ff
        /*0d9c*/ 	.word	0x00000060
        /*0da0*/ 	.short	0x0100
        /*0da2*/ 	.byte	0x06
	.zero		1


	//   ....[11]....
        /*0da4*/ 	.word	0x00000800
        /*0da8*/ 	.word	0x000000ff
        /*0dac*/ 	.word	0x00000068
        /*0db0*/ 	.short	0x0100
        /*0db2*/ 	.byte	0x06
	.zero		1


	//   ....[12]....
        /*0db4*/ 	.word	0x00001df0
        /*0db8*/ 	.word	0x000000ff
        /*0dbc*/ 	.word	0x00000000
        /*0dc0*/ 	.short	0x010a
        /*0dc2*/ 	.byte	0x06
	.zero		1


	//   ....[13]....
        /*0dc4*/ 	.word	0x00001e30
        /*0dc8*/ 	.word	0x000000ff
        /*0dcc*/ 	.word	0x00000000
        /*0dd0*/ 	.short	0x010a
        /*0dd2*/ 	.byte	0x06
	.zero		1


	//   ....[14]....
        /*0dd4*/ 	.word	0x00003040
        /*0dd8*/ 	.word	0x000000ff
        /*0ddc*/ 	.word	0x00000000
        /*0de0*/ 	.short	0x010a
        /*0de2*/ 	.byte	0x09
	.zero		1


	//   ....[15]....
        /*0de4*/ 	.word	0x00003080
        /*0de8*/ 	.word	0x000000ff
        /*0dec*/ 	.word	0x00000000
        /*0df0*/ 	.short	0x010a
        /*0df2*/ 	.byte	0x09
	.zero		1


	//   ....[16]....
        /*0df4*/ 	.word	0x00004110
        /*0df8*/ 	.word	0x000000e5
        /*0dfc*/ 	.word	0x00000000
        /*0e00*/ 	.short	0x0101
        /*0e02*/ 	.byte	0x3f
	.zero		1


	//   ....[17]....
        /*0e04*/ 	.word	0x00005330
        /*0e08*/ 	.word	0x00000018
        /*0e0c*/ 	.word	0x00000000
        /*0e10*/ 	.short	0x0101
        /*0e12*/ 	.byte	0x3f
	.zero		1


	//   ....[18]....
        /*0e14*/ 	.word	0x0000f640
        /*0e18*/ 	.word	0x0000000b
        /*0e1c*/ 	.word	0x00000028
        /*0e20*/ 	.short	0x010a
        /*0e22*/ 	.byte	0x3f
	.zero		1


	//   ....[19]....
        /*0e24*/ 	.word	0x0000fa30
        /*0e28*/ 	.word	0x00000004
        /*0e2c*/ 	.word	0x00000068
        /*0e30*/ 	.short	0x0101
        /*0e32*/ 	.byte	0x3f
	.zero		1


	//   ....[20]....
        /*0e34*/ 	.word	0x000101b0
        /*0e38*/ 	.word	0x00000007
        /*0e3c*/ 	.word	0x00000000
        /*0e40*/ 	.short	0x010a
        /*0e42*/ 	.byte	0x3f
	.zero		1


	//   ....[21]....
        /*0e44*/ 	.word	0x00010230
        /*0e48*/ 	.word	0x00000009
        /*0e4c*/ 	.word	0x00000000
        /*0e50*/ 	.short	0x010a
        /*0e52*/ 	.byte	0x3f
	.zero		1


	//   ....[22]....
        /*0e54*/ 	.word	0x000102c0
        /*0e58*/ 	.word	0x00000006
        /*0e5c*/ 	.word	0x00000000
        /*0e60*/ 	.short	0x010a
        /*0e62*/ 	.byte	0x3f
	.zero		1


	//   ....[23]....
        /*0e64*/ 	.word	0x00010350
        /*0e68*/ 	.word	0x00000009
        /*0e6c*/ 	.word	0x00000000
        /*0e70*/ 	.short	0x010a
        /*0e72*/ 	.byte	0x3f
	.zero		1


	//   ....[24]....
        /*0e74*/ 	.word	0x000103e0
        /*0e78*/ 	.word	0x00000003
        /*0e7c*/ 	.word	0x00000000
        /*0e80*/ 	.short	0x010a
        /*0e82*/ 	.byte	0x3f
	.zero		1


	//   ....[25]....
        /*0e84*/ 	.word	0x00010450
        /*0e88*/ 	.word	0x00000003
        /*0e8c*/ 	.word	0x00000000
        /*0e90*/ 	.short	0x010a
        /*0e92*/ 	.byte	0x3f
	.zero		1


	//   ....[26]....
        /*0e94*/ 	.word	0x000104c0
        /*0e98*/ 	.word	0x00000000
        /*0e9c*/ 	.word	0x00000000
        /*0ea0*/ 	.short	0x010a
        /*0ea2*/ 	.byte	0x3f
	.zero		1


	//   ....[27]....
        /*0ea4*/ 	.word	0x000105a0
        /*0ea8*/ 	.word	0x0000000b
        /*0eac*/ 	.word	0x00000028
        /*0eb0*/ 	.short	0x010a
        /*0eb2*/ 	.byte	0x3f
	.zero		1


	//   ....[28]....
        /*0eb4*/ 	.word	0x00010670
        /*0eb8*/ 	.word	0x00000007
        /*0ebc*/ 	.word	0x00000000
        /*0ec0*/ 	.short	0x010a
        /*0ec2*/ 	.byte	0x3f
	.zero		1


	//   ....[29]....
        /*0ec4*/ 	.word	0x000106c0
        /*0ec8*/ 	.word	0x00000009
        /*0ecc*/ 	.word	0x00000000
        /*0ed0*/ 	.short	0x010a
        /*0ed2*/ 	.byte	0x3f
	.zero		1


	//   ....[30]....
        /*0ed4*/ 	.word	0x00010710
        /*0ed8*/ 	.word	0x00000006
        /*0edc*/ 	.word	0x00000000
        /*0ee0*/ 	.short	0x010a
        /*0ee2*/ 	.byte	0x3f
	.zero		1


	//   ....[31]....
        /*0ee4*/ 	.word	0x00010760
        /*0ee8*/ 	.word	0x00000009
        /*0eec*/ 	.word	0x00000000
        /*0ef0*/ 	.short	0x010a
        /*0ef2*/ 	.byte	0x3f
	.zero		1


	//----- nvinfo : EIATTR_NUM_MBARRIERS
	.align		4
.L_30:
        /*0ef4*/ 	.byte	0x03, 0x38
        /*0ef6*/ 	.short	0x000c


	//----- nvinfo : EIATTR_EXIT_INSTR_OFFSETS
	.align		4
        /*0ef8*/ 	.byte	0x04, 0x1c
        /*0efa*/ 	.short	(.L_32 - .L_31)


	//   ....[0]....
.L_31:
        /*0efc*/ 	.word	0x000009f0


	//   ....[1]....
        /*0f00*/ 	.word	0x00001280


	//   ....[2]....
        /*0f04*/ 	.word	0x0000ec50


	//   ....[3]....
        /*0f08*/ 	.word	0x0000f1e0


	//   ....[4]....
        /*0f0c*/ 	.word	0x00010430


	//----- nvinfo : EIATTR_MAX_THREADS
	.align		4
.L_32:
        /*0f10*/ 	.byte	0x04, 0x05
        /*0f12*/ 	.short	(.L_34 - .L_33)
.L_33:
        /*0f14*/ 	.word	0x00000180
        /*0f18*/ 	.word	0x00000001
        /*0f1c*/ 	.word	0x00000001


	//----- nvinfo : EIATTR_CRS_STACK_SIZE
	.align		4
.L_34:
        /*0f20*/ 	.byte	0x04, 0x1e
        /*0f22*/ 	.short	(.L_36 - .L_35)
.L_35:
        /*0f24*/ 	.word	0x00000000


	//----- nvinfo : EIATTR_CBANK_PARAM_SIZE
	.align		4
.L_36:
        /*0f28*/ 	.byte	0x03, 0x19
        /*0f2a*/ 	.short	0x0470


	//----- nvinfo : EIATTR_PARAM_CBANK
	.align		4
        /*0f2c*/ 	.byte	0x04, 0x0a
        /*0f2e*/ 	.short	(.L_38 - .L_37)
	.align		4
.L_37:
        /*0f30*/ 	.word	index@(.nv.constant0._ZN7cutlass13device_kernelINS_4gemm6kernel13GemmUniversalIN4cute5tupleIJiiiiEEENS1_10collective13CollectiveMmaINS1_37MainloopSm90TmaGmmaWarpSpecializedFP8ILi5ENS5_IJNS4_1CILi2EEESB_NSA_ILi1EEEEEENS1_35KernelTmaWarpSpecializedCooperativeEEENS5_IJNSA_ILi128EEENSA_ILi256EEENSA_ILi64EEEEEENS_12float_e4m3_tENS5_IJlSC_lEEESK_SL_NS4_8TiledMMAINS4_8MMA_AtomIJNS4_4SM904GMMA31MMA_64x256x32_F32E4M3E4M3_SS_TNILNSP_7ScaleInE1ELSR_1EEEEEENS4_6LayoutINS5_IJSB_SC_SC_EEENS5_IJSC_NSA_ILi0EEESW_EEEEENS5_IJNS4_10UnderscoreESZ_SZ_EEEEENS4_23SM90_TMA_LOAD_MULTICASTENS4_14ComposedLayoutINS4_7SwizzleILi2ELi4ELi3EEENS4_18smem_ptr_flag_bitsILi8EEENSU_INS5_IJNSA_ILi8EEESI_EEENS5_IJSI_SC_EEEEEEEvNS4_8identityES12_S1C_vS1D_EENS_8epilogue10collective6detail29Sm90TmaWarpSpecializedAdapterINS1G_15DefaultEpilogueISK_SL_SL_NS1F_6thread17LinearCombinationISK_Li1EffLNS1K_9ScaleType4KindE0ELNS_15FloatRoundStyleE2ESK_EENS1_15EpilogueDefaultEEEEEvvEEEEvNT_6ParamsE)
        /*0f34*/ 	.short	0x0210
        /*0f36*/ 	.short	0x0470


	//----- nvinfo : EIATTR_SW_WAR
	.align		4
.L_38:
        /*0f38*/ 	.byte	0x04, 0x36
        /*0f3a*/ 	.short	(.L_40 - .L_39)
.L_39:
        /*0f3c*/ 	.word	0x00000008
.L_40:


//--------------------- .nv.callgraph             --------------------------
	.section	.nv.callgraph,"",@"SHT_CUDA_CALLGRAPH"
	.align	4
	.sectionentsize	8
	.align		4
        /*0000*/ 	.word	0x00000000
	.align		4
        /*0004*/ 	.word	0xffffffff
	.align		4
        /*0008*/ 	.word	0x00000000
	.align		4
        /*000c*/ 	.word	0xfffffffe
	.align		4
        /*0010*/ 	.word	0x00000000
	.align		4
        /*0014*/ 	.word	0xfffffffd
	.align		4
        /*0018*/ 	.word	0x00000000
	.align		4
        /*001c*/ 	.word	0xfffffffc


//--------------------- .nv.constant4             --------------------------
	.section	.nv.constant4,"a",@progbits
	.align	8
	.align		8
.nv.constant4:
        /*0000*/ 	.dword	_ZN39_INTERNAL_843ead97_4_k_cu_e27ac74c_56454cuda3std3__45__cpo5beginE
	.align		8
        /*0008*/ 	.dword	_ZN39_INTERNAL_843ead97_4_k_cu_e27ac74c_56454cuda3std3__45__cpo3endE
	.align		8
        /*0010*/ 	.dword	_ZN39_INTERNAL_843ead97_4_k_cu_e27ac74c_56454cuda3std3__45__cpo6cbeginE
	.align		8
        /*0018*/ 	.dword	_ZN39_INTERNAL_843ead97_4_k_cu_e27ac74c_56454cuda3std3__45__cpo4cendE
	.align		8
        /*0020*/ 	.dword	_ZN39_INTERNAL_843ead97_4_k_cu_e27ac74c_56454cuda3std3__441_GLOBAL__N__843ead97_4_k_cu_e27ac74c_56456ignoreE
	.align		8
        /*0028*/ 	.dword	_ZN39_INTERNAL_843ead97_4_k_cu_e27ac74c_56454cuda3std3__419piecewise_constructE
	.align		8
        /*0030*/ 	.dword	_ZN39_INTERNAL_843ead97_4_k_cu_e27ac74c_56454cuda3std3__48in_placeE
	.align		8
        /*0038*/ 	.dword	_ZN39_INTERNAL_843ead97_4_k_cu_e27ac74c_56454cuda3std6ranges3__45__cpo4swapE
	.align		8
        /*0040*/ 	.dword	_ZN39_INTERNAL_843ead97_4_k_cu_e27ac74c_56454cuda3std6ranges3__45__cpo9iter_moveE
	.align		8
        /*0048*/ 	.dword	_ZN39_INTERNAL_843ead97_4_k_cu_e27ac74c_56454cute7productE
	.align		8
        /*0050*/ 	.dword	_ZN39_INTERNAL_843ead97_4_k_cu_e27ac74c_56454cute1_E


//--------------------- .text._ZN7cutlass13device_kernelINS_4gemm6kernel13GemmUniversalIN4cute5tupleIJiiiiEEENS1_10collective13CollectiveMmaINS1_37MainloopSm90TmaGmmaWarpSpecializedFP8ILi5ENS5_IJNS4_1CILi2EEESB_NSA_ILi1EEEEEENS1_35KernelTmaWarpSpecializedCooperativeEEENS5_IJNSA_ILi128EEENSA_ILi256EEENSA_ILi64EEEEEENS_12float_e4m3_tENS5_IJlSC_lEEESK_SL_NS4_8TiledMMAINS4_8MMA_AtomIJNS4_4SM904GMMA31MMA_64x256x32_F32E4M3E4M3_SS_TNILNSP_7ScaleInE1ELSR_1EEEEEENS4_6LayoutINS5_IJSB_SC_SC_EEENS5_IJSC_NSA_ILi0EEESW_EEEEENS5_IJNS4_10UnderscoreESZ_SZ_EEEEENS4_23SM90_TMA_LOAD_MULTICASTENS4_14ComposedLayoutINS4_7SwizzleILi2ELi4ELi3EEENS4_18smem_ptr_flag_bitsILi8EEENSU_INS5_IJNSA_ILi8EEESI_EEENS5_IJSI_SC_EEEEEEEvNS4_8identityES12_S1C_vS1D_EENS_8epilogue10collective6detail29Sm90TmaWarpSpecializedAdapterINS1G_15DefaultEpilogueISK_SL_SL_NS1F_6thread17LinearCombinationISK_Li1EffLNS1K_9ScaleType4KindE0ELNS_15FloatRoundStyleE2ESK_EENS1_15EpilogueDefaultEEEEEvvEEEEvNT_6ParamsE --------------------------
	.section	.text._ZN7cutlass13device_kernelINS_4gemm6kernel13GemmUniversalIN4cute5tupleIJiiiiEEENS1_10collective13CollectiveMmaINS1_37MainloopSm90TmaGmmaWarpSpecializedFP8ILi5ENS5_IJNS4_1CILi2EEESB_NSA_ILi1EEEEEENS1_35KernelTmaWarpSpecializedCooperativeEEENS5_IJNSA_ILi128EEENSA_ILi256EEENSA_ILi64EEEEEENS_12float_e4m3_tENS5_IJlSC_lEEESK_SL_NS4_8TiledMMAINS4_8MMA_AtomIJNS4_4SM904GMMA31MMA_64x256x32_F32E4M3E4M3_SS_TNILNSP_7ScaleInE1ELSR_1EEEEEENS4_6LayoutINS5_IJSB_SC_SC_EEENS5_IJSC_NSA_ILi0EEESW_EEEEENS5_IJNS4_10UnderscoreESZ_SZ_EEEEENS4_23SM90_TMA_LOAD_MULTICASTENS4_14ComposedLayoutINS4_7SwizzleILi2ELi4ELi3EEENS4_18smem_ptr_flag_bitsILi8EEENSU_INS5_IJNSA_ILi8EEESI_EEENS5_IJSI_SC_EEEEEEEvNS4_8identityES12_S1C_vS1D_EENS_8epilogue10collective6detail29Sm90TmaWarpSpecializedAdapterINS1G_15DefaultEpilogueISK_SL_SL_NS1F_6thread17LinearCombinationISK_Li1EffLNS1K_9ScaleType4KindE0ELNS_15FloatRoundStyleE2ESK_EENS1_15EpilogueDefaultEEEEEvvEEEEvNT_6ParamsE,"ax",@progbits
	.align	128
.text._ZN7cutlass13device_kernelINS_4gemm6kernel13GemmUniversalIN4cute5tupleIJiiiiEEENS1_10collective13CollectiveMmaINS1_37MainloopSm90TmaGmmaWarpSpecializedFP8ILi5ENS5_IJNS4_1CILi2EEESB_NSA_ILi1EEEEEENS1_35KernelTmaWarpSpecializedCooperativeEEENS5_IJNSA_ILi128EEENSA_ILi256EEENSA_ILi64EEEEEENS_12float_e4m3_tENS5_IJlSC_lEEESK_SL_NS4_8TiledMMAINS4_8MMA_AtomIJNS4_4SM904GMMA31MMA_64x256x32_F32E4M3E4M3_SS_TNILNSP_7ScaleInE1ELSR_1EEEEEENS4_6LayoutINS5_IJSB_SC_SC_EEENS5_IJSC_NSA_ILi0EEESW_EEEEENS5_IJNS4_10UnderscoreESZ_SZ_EEEEENS4_23SM90_TMA_LOAD_MULTICASTENS4_14ComposedLayoutINS4_7SwizzleILi2ELi4ELi3EEENS4_18smem_ptr_flag_bitsILi8EEENSU_INS5_IJNSA_ILi8EEESI_EEENS5_IJSI_SC_EEEEEEEvNS4_8identityES12_S1C_vS1D_EENS_8epilogue10collective6detail29Sm90TmaWarpSpecializedAdapterINS1G_15DefaultEpilogueISK_SL_SL_NS1F_6thread17LinearCombinationISK_Li1EffLNS1K_9ScaleType4KindE0ELNS_15FloatRoundStyleE2ESK_EENS1_15EpilogueDefaultEEEEEvvEEEEvNT_6ParamsE:
        .type           _ZN7cutlass13device_kernelINS_4gemm6kernel13GemmUniversalIN4cute5tupleIJiiiiEEENS1_10collective13CollectiveMmaINS1_37MainloopSm90TmaGmmaWarpSpecializedFP8ILi5ENS5_IJNS4_1CILi2EEESB_NSA_ILi1EEEEEENS1_35KernelTmaWarpSpecializedCooperativeEEENS5_IJNSA_ILi128EEENSA_ILi256EEENSA_ILi64EEEEEENS_12float_e4m3_tENS5_IJlSC_lEEESK_SL_NS4_8TiledMMAINS4_8MMA_AtomIJNS4_4SM904GMMA31MMA_64x256x32_F32E4M3E4M3_SS_TNILNSP_7ScaleInE1ELSR_1EEEEEENS4_6LayoutINS5_IJSB_SC_SC_EEENS5_IJSC_NSA_ILi0EEESW_EEEEENS5_IJNS4_10UnderscoreESZ_SZ_EEEEENS4_23SM90_TMA_LOAD_MULTICASTENS4_14ComposedLayoutINS4_7SwizzleILi2ELi4ELi3EEENS4_18smem_ptr_flag_bitsILi8EEENSU_INS5_IJNSA_ILi8EEESI_EEENS5_IJSI_SC_EEEEEEEvNS4_8identityES12_S1C_vS1D_EENS_8epilogue10collective6detail29Sm90TmaWarpSpecializedAdapterINS1G_15DefaultEpilogueISK_SL_SL_NS1F_6thread17LinearCombinationISK_Li1EffLNS1K_9ScaleType4KindE0ELNS_15FloatRoundStyleE2ESK_EENS1_15EpilogueDefaultEEEEEvvEEEEvNT_6ParamsE,@function
        .size           _ZN7cutlass13device_kernelINS_4gemm6kernel13GemmUniversalIN4cute5tupleIJiiiiEEENS1_10collective13CollectiveMmaINS1_37MainloopSm90TmaGmmaWarpSpecializedFP8ILi5ENS5_IJNS4_1CILi2EEESB_NSA_ILi1EEEEEENS1_35KernelTmaWarpSpecializedCooperativeEEENS5_IJNSA_ILi128EEENSA_ILi256EEENSA_ILi64EEEEEENS_12float_e4m3_tENS5_IJlSC_lEEESK_SL_NS4_8TiledMMAINS4_8MMA_AtomIJNS4_4SM904GMMA31MMA_64x256x32_F32E4M3E4M3_SS_TNILNSP_7ScaleInE1ELSR_1EEEEEENS4_6LayoutINS5_IJSB_SC_SC_EEENS5_IJSC_NSA_ILi0EEESW_EEEEENS5_IJNS4_10UnderscoreESZ_SZ_EEEEENS4_23SM90_TMA_LOAD_MULTICASTENS4_14ComposedLayoutINS4_7SwizzleILi2ELi4ELi3EEENS4_18smem_ptr_flag_bitsILi8EEENSU_INS5_IJNSA_ILi8EEESI_EEENS5_IJSI_SC_EEEEEEEvNS4_8identityES12_S1C_vS1D_EENS_8epilogue10collective6detail29Sm90TmaWarpSpecializedAdapterINS1G_15DefaultEpilogueISK_SL_SL_NS1F_6thread17LinearCombinationISK_Li1EffLNS1K_9ScaleType4KindE0ELNS_15FloatRoundStyleE2ESK_EENS1_15EpilogueDefaultEEEEEvvEEEEvNT_6ParamsE,(.L_x_336 - _ZN7cutlass13device_kernelINS_4gemm6kernel13GemmUniversalIN4cute5tupleIJiiiiEEENS1_10collective13CollectiveMmaINS1_37MainloopSm90TmaGmmaWarpSpecializedFP8ILi5ENS5_IJNS4_1CILi2EEESB_NSA_ILi1EEEEEENS1_35KernelTmaWarpSpecializedCooperativeEEENS5_IJNSA_ILi128EEENSA_ILi256EEENSA_ILi64EEEEEENS_12float_e4m3_tENS5_IJlSC_lEEESK_SL_NS4_8TiledMMAINS4_8MMA_AtomIJNS4_4SM904GMMA31MMA_64x256x32_F32E4M3E4M3_SS_TNILNSP_7ScaleInE1ELSR_1EEEEEENS4_6LayoutINS5_IJSB_SC_SC_EEENS5_IJSC_NSA_ILi0EEESW_EEEEENS5_IJNS4_10UnderscoreESZ_SZ_EEEEENS4_23SM90_TMA_LOAD_MULTICASTENS4_14ComposedLayoutINS4_7SwizzleILi2ELi4ELi3EEENS4_18smem_ptr_flag_bitsILi8EEENSU_INS5_IJNSA_ILi8EEESI_EEENS5_IJSI_SC_EEEEEEEvNS4_8identityES12_S1C_vS1D_EENS_8epilogue10collective6detail29Sm90TmaWarpSpecializedAdapterINS1G_15DefaultEpilogueISK_SL_SL_NS1F_6thread17LinearCombinationISK_Li1EffLNS1K_9ScaleType4KindE0ELNS_15FloatRoundStyleE2ESK_EENS1_15EpilogueDefaultEEEEEvvEEEEvNT_6ParamsE)
        .other          _ZN7cutlass13device_kernelINS_4gemm6kernel13GemmUniversalIN4cute5tupleIJiiiiEEENS1_10collective13CollectiveMmaINS1_37MainloopSm90TmaGmmaWarpSpecializedFP8ILi5ENS5_IJNS4_1CILi2EEESB_NSA_ILi1EEEEEENS1_35KernelTmaWarpSpecializedCooperativeEEENS5_IJNSA_ILi128EEENSA_ILi256EEENSA_ILi64EEEEEENS_12float_e4m3_tENS5_IJlSC_lEEESK_SL_NS4_8TiledMMAINS4_8MMA_AtomIJNS4_4SM904GMMA31MMA_64x256x32_F32E4M3E4M3_SS_TNILNSP_7ScaleInE1ELSR_1EEEEEENS4_6LayoutINS5_IJSB_SC_SC_EEENS5_IJSC_NSA_ILi0EEESW_EEEEENS5_IJNS4_10UnderscoreESZ_SZ_EEEEENS4_23SM90_TMA_LOAD_MULTICASTENS4_14ComposedLayoutINS4_7SwizzleILi2ELi4ELi3EEENS4_18smem_ptr_flag_bitsILi8EEENSU_INS5_IJNSA_ILi8EEESI_EEENS5_IJSI_SC_EEEEEEEvNS4_8identityES12_S1C_vS1D_EENS_8epilogue10collective6detail29Sm90TmaWarpSpecializedAdapterINS1G_15DefaultEpilogueISK_SL_SL_NS1F_6thread17LinearCombinationISK_Li1EffLNS1K_9ScaleType4KindE0ELNS_15FloatRoundStyleE2ESK_EENS1_15EpilogueDefaultEEEEEvvEEEEvNT_6ParamsE,@"STO_CUDA_ENTRY STV_DEFAULT"
_ZN7cutlass13device_kernelINS_4gemm6kernel13GemmUniversalIN4cute5tupleIJiiiiEEENS1_10collective13CollectiveMmaINS1_37MainloopSm90TmaGmmaWarpSpecializedFP8ILi5ENS5_IJNS4_1CILi2EEESB_NSA_ILi1EEEEEENS1_35KernelTmaWarpSpecializedCooperativeEEENS5_IJNSA_ILi128EEENSA_ILi256EEENSA_ILi64EEEEEENS_12float_e4m3_tENS5_IJlSC_lEEESK_SL_NS4_8TiledMMAINS4_8MMA_AtomIJNS4_4SM904GMMA31MMA_64x256x32_F32E4M3E4M3_SS_TNILNSP_7ScaleInE1ELSR_1EEEEEENS4_6LayoutINS5_IJSB_SC_SC_EEENS5_IJSC_NSA_ILi0EEESW_EEEEENS5_IJNS4_10UnderscoreESZ_SZ_EEEEENS4_23SM90_TMA_LOAD_MULTICASTENS4_14ComposedLayoutINS4_7SwizzleILi2ELi4ELi3EEENS4_18smem_ptr_flag_bitsILi8EEENSU_INS5_IJNSA_ILi8EEESI_EEENS5_IJSI_SC_EEEEEEEvNS4_8identityES12_S1C_vS1D_EENS_8epilogue10collective6detail29Sm90TmaWarpSpecializedAdapterINS1G_15DefaultEpilogueISK_SL_SL_NS1F_6thread17LinearCombinationISK_Li1EffLNS1K_9ScaleType4KindE0ELNS_15FloatRoundStyleE2ESK_EENS1_15EpilogueDefaultEEEEEvvEEEEvNT_6ParamsE:
[----:B------:R-:W0:Y:S02]  /*0000*/  LDC R1, c[0x0][0x28] ;  /* 0x00000a00ff017b82 */ /* 0x000e240000000800 */
[----:B0-----:R-:W-:Y:S01]  /*0010*/  VIADD R1, R1, 0xfffffef8 ;  /* 0xfffffef801017836 */ /* 0x001fe20000000000 */
[----:B------:R-:W0:Y:S01]  /*0020*/  S2R R4, SR_TID.X ;  /* 0x0000000000047919 */ /* 0x000e220000002100 */
[----:B------:R-:W-:Y:S01]  /*0030*/  ELECT P0, URZ, PT ;  /* 0x00000000003f782f */ /* 0x000fe20003800000 */
[----:B------:R-:W-:Y:S01]  /*0040*/  BSSY B0, `(.L_x_0) ;  /* 0x0000015000007945 */ /* 0x000fe20003800000 */
[--C-:B0-----:R-:W-:Y:S02]  /*0050*/  SHF.R.U32.HI R0, RZ, 0x5, R4.reuse ;  /* 0x00000005ff007819 */ /* 0x101fe40000011604 */
[----:B------:R-:W-:-:S03]  /*0060*/  SHF.R.U32.HI R2, RZ, 0x7, R4 ;  /* 0x00000007ff027819 */ /* 0x000fc60000011604 */
[----:B------:R-:W0:Y:S04]  /*0070*/  SHFL.IDX PT, R3, R0, RZ, 0x1f ;  /* 0x00001fff00037589 */ /* 0x000e2800000e0000 */
[----:B------:R-:W1:Y:S01]  /*0080*/  SHFL.IDX PT, R2, R2, RZ, 0x1f ;  /* 0x00001fff02027589 */ /* 0x000e6200000e0000 */
[----:B0-----:R-:W-:Y:S02]  /*0090*/  R2UR UR4, R3 ;  /* 0x00000000030472ca */ /* 0x001fe400000e0000 */
[----:B-1----:R-:W-:-:S11]  /*00a0*/  R2UR UR6, R2 ;  /* 0x00000000020672ca */ /* 0x002fd600000e0000 */
[----:B------:R-:W-:Y:S02]  /*00b0*/  USHF.R.S32.HI UR5, URZ, 0x1f, UR4 ;  /* 0x0000001f3f057899 */ /* 0x000fe40008011404 */
[----:B------:R-:W-:Y:S02]  /*00c0*/  ISETP.NE.OR P0, PT, RZ, UR4, !P0 ;  /* 0x00000004ff007c0c */ /* 0x000fe4000c705670 */
[----:B------:R-:W-:-:S04]  /*00d0*/  ULEA.HI UR5, UR5, UR4, URZ, 0x2 ;  /* 0x0000000405057291 */ /* 0x000fc8000f8f103f */
[----:B------:R-:W-:-:S04]  /*00e0*/  ULOP3.LUT UR5, UR5, 0xfffffffc, URZ, 0xc0, !UPT ;  /* 0xfffffffc05057892 */ /* 0x000fc8000f8ec03f */
[----:B------:R-:W-:-:S03]  /*00f0*/  UIADD3 UR8, UR4, -UR5, URZ ;  /* 0x8000000504087290 */ /* 0x000fc6000fffe03f */
[----:B------:R-:W-:Y:S09]  /*0100*/  @P0 BRA `(.L_x_1) ;  /* 0x0000000000200947 */ /* 0x000ff20003800000 */
[----:B------:R-:W-:Y:S02]  /*0110*/  ULDC.64 UR4, c[0x0][0x198] ;  /* 0x0000660000047ab9 */ /* 0x000fe40000000a00 */
[----:B------:R-:W-:Y:S02]  /*0120*/  UIADD3 UR10, UP0, UR4, 0xf0, URZ ;  /* 0x000000f0040a7890 */ /* 0x000fe4000ff1e03f */
[----:B------:R-:W-:Y:S02]  /*0130*/  UIADD3 UR4, UP1, UR4, 0x1f0, URZ ;  /* 0x000001f004047890 */ /* 0x000fe4000ff3e03f */
[----:B------:R-:W-:Y:S02]  /*0140*/  UIADD3.X UR11, URZ, UR5, URZ, UP0, !UPT ;  /* 0x000000053f0b7290 */ /* 0x000fe400087fe43f */
[----:B------:R-:W-:-:S07]  /*0150*/  UIADD3.X UR5, URZ, UR5, URZ, UP1, !UPT ;  /* 0x000000053f057290 */ /* 0x000fce0008ffe43f */
[----:B------:R0:W-:Y:S02]  /*0160*/  UTMACCTL.PF [UR10] ;  /* 0x000000000a0079b9 */ /* 0x0001e40008040000 */
[----:B------:R0:W-:Y:S02]  /*0170*/  UTMACCTL.PF [UR4] ;  /* 0x00000000040079b9 */ /* 0x0001e40008040000 */
[----:B0-----:R-:W-:Y:S01]  /*0180*/  NOP ;  /* 0x0000000000007918 */ /* 0x001fe20000000000 */
.L_x_1:
[----:B------:R-:W-:Y:S05]  /*0190*/  BSYNC B0 ;  /* 0x0000000000007941 */ /* 0x000fea0003800000 */
.L_x_0:
[----:B------:R-:W0:Y:S01]  /*01a0*/  SHFL.IDX PT, R3, R0, RZ, 0x1f ;  /* 0x00001fff00037589 */ /* 0x000e2200000e0000 */
[----:B------:R-:W-:Y:S01]  /*01b0*/  UISETP.NE.AND UP0, UPT, UR8, 0x3, UPT ;  /* 0x000000030800788c */ /* 0x000fe2000bf05270 */
[----:B------:R-:W-:Y:S01]  /*01c0*/  ISETP.NE.AND P1, PT, RZ, UR6, PT ;  /* 0x00000006ff007c0c */ /* 0x000fe2000bf25270 */
[----:B------:R-:W-:Y:S02]  /*01d0*/  UIADD3 UR10, UR6, -0x1, URZ ;  /* 0xffffffff060a7890 */ /* 0x000fe4000fffe03f */
[----:B------:R-:W-:Y:S02]  /*01e0*/  UISETP.EQ.OR UP0, UPT, UR8, URZ, !UP0 ;  /* 0x0000003f0800728c */ /* 0x000fe4000c702670 */
[----:B------:R-:W-:Y:S02]  /*01f0*/  UISETP.GE.U32.AND UP1, UPT, UR10, 0x2, UPT ;  /* 0x000000020a00788c */ /* 0x000fe4000bf26070 */
[----:B------:R-:W-:-:S04]  /*0200*/  UISETP.EQ.AND UP0, UPT, UR6, URZ, UP0 ;  /* 0x0000003f0600728c */ /* 0x000fc80008702270 */
[----:B------:R-:W-:-:S04]  /*0210*/  USEL UR13, URZ, 0x1, !UP0 ;  /* 0x000000013f0d7887 */ /* 0x000fc8000c000000 */
[----:B------:R-:W-:Y:S01]  /*0220*/  USEL UR13, UR13, 0x2, UP1 ;  /* 0x000000020d0d7887 */ /* 0x000fe20008800000 */
[----:B0-----:R-:W-:-:S13]  /*0230*/  ISETP.NE.AND P0, PT, R3, RZ, PT ;  /* 0x000000ff0300720c */ /* 0x001fda0003f05270 */
[----:B------:R-:W-:Y:S05]  /*0240*/  @P0 BRA `(.L_x_2) ;  /* 0x0000000000600947 */ /* 0x000fea0003800000 */
[----:B------:R-:W0:Y:S01]  /*0250*/  S2UR UR9, SR_CgaCtaId ;  /* 0x00000000000979c3 */ /* 0x000e220000008800 */
[----:B------:R-:W-:Y:S01]  /*0260*/  UMOV UR4, 0x400 ;  /* 0x0000040000047882 */ /* 0x000fe20000000000 */
[----:B------:R-:W-:Y:S01]  /*0270*/  UMOV UR5, 0x1 ;  /* 0x0000000100057882 */ /* 0x000fe20000000000 */
[----:B------:R-:W-:Y:S01]  /*0280*/  UMOV UR6, 0x6 ;  /* 0x0000000600067882 */ /* 0x000fe20000000000 */
[----:B------:R-:W-:Y:S01]  /*0290*/  ELECT P0, URZ, PT ;  /* 0x00000000003f782f */ /* 0x000fe20003800000 */
[----:B------:R-:W-:-:S04]  /*02a0*/  UIADD3 UR6, -UR6, 0x100000, URZ ;  /* 0x0010000006067890 */ /* 0x000fc8000fffe13f */
[----:B------:R-:W-:Y:S02]  /*02b0*/  USHF.L.U32 UR7, UR6, 0xb, URZ ;  /* 0x0000000b06077899 */ /* 0x000fe4000800063f */
[----:B------:R-:W-:Y:S02]  /*02c0*/  USHF.L.U32 UR6, UR6, 0x1, URZ ;  /* 0x0000000106067899 */ /* 0x000fe4000800063f */
[----:B0-----:R-:W-:Y:S02]  /*02d0*/  ULEA UR9, UR9, UR4, 0x18 ;  /* 0x0000000409097291 */ /* 0x001fe4000f8ec03f */
[----:B------:R-:W-:-:S04]  /*02e0*/  UIADD3 UR4, -UR5, 0x100000, URZ ;  /* 0x0010000005047890 */ /* 0x000fc8000fffe13f */
[----:B------:R-:W-:Y:S02]  /*02f0*/  USHF.L.U32 UR5, UR4, 0xb, URZ ;  /* 0x0000000b04057899 */ /* 0x000fe4000800063f */
[----:B------:R-:W-:Y:S01]  /*0300*/  USHF.L.U32 UR4, UR4, 0x1, URZ ;  /* 0x0000000104047899 */ /* 0x000fe2000800063f */
[----:B------:R-:W0:Y:S11]  /*0310*/  FENCE.VIEW.ASYNC.S ;  /* 0x00000000000073c6 */ /* 0x000e360000000000 */
[----:B0-----:R0:W1:Y:S01]  /*0320*/  SYNCS.EXCH.64 URZ, [UR9], UR4 ;  /* 0x00000004093f75b2 */ /* 0x0010620008000100 */
[----:B------:R0:W2:Y:S01]  /*0330*/  SYNCS.EXCH.64 URZ, [UR9+0x28], UR6 ;  /* 0x00002806093f75b2 */ /* 0x0000a20008000100 */
[----:B------:R0:W3:Y:S01]  /*0340*/  SYNCS.EXCH.64 URZ, [UR9+0x8], UR4 ;  /* 0x00000804093f75b2 */ /* 0x0000e20008000100 */
[----:B------:R0:W4:Y:S01]  /*0350*/  SYNCS.EXCH.64 URZ, [UR9+0x30], UR6 ;  /* 0x00003006093f75b2 */ /* 0x0001220008000100 */
[----:B------:R0:W0:Y:S01]  /*0360*/  SYNCS.EXCH.64 URZ, [UR9+0x10], UR4 ;  /* 0x00001004093f75b2 */ /* 0x0000220008000100 */
[----:B------:R0:W0:Y:S01]  /*0370*/  SYNCS.EXCH.64 URZ, [UR9+0x38], UR6 ;  /* 0x00003806093f75b2 */ /* 0x0000220008000100 */
[----:B------:R0:W0:Y:S01]  /*0380*/  SYNCS.EXCH.64 URZ, [UR9+0x18], UR4 ;  /* 0x00001804093f75b2 */ /* 0x0000220008000100 */
[----:B------:R0:W0:Y:S01]  /*0390*/  SYNCS.EXCH.64 URZ, [UR9+0x40], UR6 ;  /* 0x00004006093f75b2 */ /* 0x0000220008000100 */
[----:B------:R0:W0:Y:S01]  /*03a0*/  SYNCS.EXCH.64 URZ, [UR9+0x20], UR4 ;  /* 0x00002004093f75b2 */ /* 0x0000220008000100 */
[----:B------:R0:W0:Y:S01]  /*03b0*/  SYNCS.EXCH.64 URZ, [UR9+0x48], UR6 ;  /* 0x00004806093f75b2 */ /* 0x0000220008000100 */
[----:B------:R-:W-:Y:S01]  /*03c0*/  NOP ;  /* 0x0000000000007918 */ /* 0x000fe20000000000 */
.L_x_2:
[----:B------:R-:W-:Y:S01]  /*03d0*/  SHF.R.S32.HI R2, RZ, 0x1f, R4 ;  /* 0x0000001fff027819 */ /* 0x000fe20000011404 */
[----:B------:R-:W5:Y:S01]  /*03e0*/  SHFL.IDX PT, R0, R0, RZ, 0x1f ;  /* 0x00001fff00007589 */ /* 0x000f6200000e0000 */
[----:B0-----:R-:W0:Y:S01]  /*03f0*/  S2UR UR9, SR_CTAID.X ;  /* 0x00000000000979c3 */ /* 0x001e220000002500 */
[----:B------:R-:W-:Y:S02]  /*0400*/  ELECT P0, URZ, PT ;  /* 0x00000000003f782f */ /* 0x000fe40003800000 */
[----:B------:R-:W-:Y:S01]  /*0410*/  LEA.HI R2, R2, R4, RZ, 0x7 ;  /* 0x0000000402027211 */ /* 0x000fe200078f38ff */
[----:B------:R-:W-:Y:S01]  /*0420*/  ULDC UR4, c[0x0][0x150] ;  /* 0x0000540000047ab9 */ /* 0x000fe20000000800 */
[----:B------:R-:W-:Y:S01]  /*0430*/  SHF.R.S32.HI R6, RZ, 0x1f, R3 ;  /* 0x0000001fff067819 */ /* 0x000fe20000011403 */
[----:B------:R-:W-:Y:S01]  /*0440*/  NOP ;  /* 0x0000000000007918 */ /* 0x000fe20000000000 */
[----:B------:R-:W-:Y:S01]  /*0450*/  LOP3.LUT R2, R2, 0xffffff80, RZ, 0xc0, !PT ;  /* 0xffffff8002027812 */ /* 0x000fe200078ec0ff */
[----:B------:R-:W-:Y:S01]  /*0460*/  NOP ;  /* 0x0000000000007918 */ /* 0x000fe20000000000 */
[----:B------:R-:W-:Y:S01]  /*0470*/  LEA.HI R6, R6, R3, RZ, 0x2 ;  /* 0x0000000306067211 */ /* 0x000fe200078f10ff */
[----:B------:R-:W1:Y:S02]  /*0480*/  LDC R8, c[0x0][0x144] ;  /* 0x00005100ff087b82 */ /* 0x000e640000000800 */
[----:B------:R-:W-:Y:S01]  /*0490*/  IMAD.IADD R4, R4, 0x1, -R2 ;  /* 0x0000000104047824 */ /* 0x000fe200078e0a02 */
[----:B------:R-:W-:Y:S01]  /*04a0*/  LOP3.LUT R6, R6, 0x3ffffffc, RZ, 0xc0, !PT ;  /* 0x3ffffffc06067812 */ /* 0x000fe200078ec0ff */
[----:B------:R-:W2:Y:S03]  /*04b0*/  S2R R2, SR_CTAID.Y ;  /* 0x0000000000027919 */ /* 0x000ea60000002600 */
[----:B------:R-:W-:Y:S01]  /*04c0*/  SHF.R.S32.HI R5, RZ, 0x1f, R4 ;  /* 0x0000001fff057819 */ /* 0x000fe20000011404 */
[----:B------:R-:W-:Y:S01]  /*04d0*/  IMAD.IADD R6, R3, 0x1, -R6 ;  /* 0x0000000103067824 */ /* 0x000fe200078e0a06 */
[----:B------:R-:W3:Y:S02]  /*04e0*/  LDC R11, c[0x0][0x148] ;  /* 0x00005200ff0b7b82 */ /* 0x000ee40000000800 */
[----:B------:R-:W-:-:S02]  /*04f0*/  LEA.HI R5, R5, R4, RZ, 0x3 ;  /* 0x0000000405057211 */ /* 0x000fc400078f18ff */
[----:B-----5:R-:W-:Y:S02]  /*0500*/  ISETP.NE.OR P0, PT, R0, RZ, !P0 ;  /* 0x000000ff0000720c */ /* 0x020fe40004705670 */
[--C-:B------:R-:W-:Y:S02]  /*0510*/  SHF.R.S32.HI R0, RZ, 0x3, R5.reuse ;  /* 0x00000003ff007819 */ /* 0x100fe40000011405 */
[----:B------:R-:W-:Y:S02]  /*0520*/  SHF.R.S32.HI R5, RZ, 0x1f, R5 ;  /* 0x0000001fff057819 */ /* 0x000fe40000011405 */
[----:B0-----:R-:W-:Y:S02]  /*0530*/  I2FP.F32.U32 R7, UR9 ;  /* 0x0000000900077c45 */ /* 0x001fe40008201000 */
[----:B------:R-:W-:-:S03]  /*0540*/  LEA.HI R5, R5, R0, RZ, 0x2 ;  /* 0x0000000005057211 */ /* 0x000fc600078f10ff */
[----:B------:R-:W-:Y:S01]  /*0550*/  FMUL R7, R7, UR4 ;  /* 0x0000000407077c20 */ /* 0x000fe20008400000 */
[----:B------:R-:W-:Y:S01]  /*0560*/  LOP3.LUT R5, R5, 0xfffffffc, RZ, 0xc0, !PT ;  /* 0xfffffffc05057812 */ /* 0x000fe200078ec0ff */
[----:B------:R-:W-:Y:S01]  /*0570*/  VOTEU.ALL UP0, P0 ;  /* 0x00000000003f7886 */ /* 0x000fe20000000000 */
[----:B------:R-:W-:Y:S01]  /*0580*/  ULDC UR4, c[0x0][0x154] ;  /* 0x0000550000047ab9 */ /* 0x000fe20000000800 */
[----:B------:R-:W-:Y:S02]  /*0590*/  VOTEU.ALL UP1, P0 ;  /* 0x00000000003f7886 */ /* 0x000fe40000020000 */
[----:B------:R-:W0:Y:S01]  /*05a0*/  F2I.U32.TRUNC.NTZ R7, R7 ;  /* 0x0000000700077305 */ /* 0x000e22000020f000 */
[----:B------:R-:W-:Y:S01]  /*05b0*/  IMAD.IADD R5, R0, 0x1, -R5 ;  /* 0x0000000100057824 */ /* 0x000fe200078e0a05 */
[----:B------:R-:W5:Y:S01]  /*05c0*/  @!UP0 S2UR UR7, SR_CgaCtaId ;  /* 0x00000000000789c3 */ /* 0x000f620000008800 */
[----:B------:R-:W-:Y:S02]  /*05d0*/  @!UP0 UMOV UR6, 0x400 ;  /* 0x0000040000068882 */ /* 0x000fe40000000000 */
[----:B------:R-:W-:Y:S01]  /*05e0*/  IMAD R5, R6, 0x4, R5 ;  /* 0x0000000406057824 */ /* 0x000fe200078e0205 */
[----:B--2---:R-:W-:-:S04]  /*05f0*/  I2FP.F32.U32 R9, R2 ;  /* 0x0000000200097245 */ /* 0x004fc80000201000 */
[----:B------:R-:W-:Y:S01]  /*0600*/  LEA.HI R0, R5, R5, RZ, 0x1 ;  /* 0x0000000505007211 */ /* 0x000fe200078f08ff */
[----:B------:R-:W-:Y:S01]  /*0610*/  FMUL R9, R9, UR4 ;  /* 0x0000000409097c20 */ /* 0x000fe20008400000 */
[----:B------:R-:W-:Y:S02]  /*0620*/  UMOV UR4, 0x20 ;  /* 0x0000002000047882 */ /* 0x000fe40000000000 */
[----:B------:R-:W-:Y:S01]  /*0630*/  LOP3.LUT R6, R0, 0xfffffffe, RZ, 0xc0, !PT ;  /* 0xfffffffe00067812 */ /* 0x000fe200078ec0ff */
[----:B0-----:R-:W-:Y:S01]  /*0640*/  IMAD.MOV R13, RZ, RZ, -R7 ;  /* 0x000000ffff0d7224 */ /* 0x001fe200078e0a07 */
[----:B------:R-:W-:-:S04]  /*0650*/  @!UP0 UIADD3 UR4, -UR4, 0x100000, URZ ;  /* 0x0010000004048890 */ /* 0x000fc8000fffe13f */
[----:B------:R-:W-:Y:S02]  /*0660*/  @!UP0 USHF.L.U32 UR5, UR4, 0xb, URZ ;  /* 0x0000000b04058899 */ /* 0x000fe4000800063f */
[----:B------:R-:W-:Y:S01]  /*0670*/  @!UP0 USHF.L.U32 UR4, UR4, 0x1, URZ ;  /* 0x0000000104048899 */ /* 0x000fe2000800063f */
[----:B------:R-:W0:Y:S01]  /*0680*/  F2I.U32.TRUNC.NTZ R9, R9 ;  /* 0x0000000900097305 */ /* 0x000e22000020f000 */
[----:B-1----:R-:W-:Y:S02]  /*0690*/  IMAD R0, R8, R13, UR9 ;  /* 0x0000000908007e24 */ /* 0x002fe4000f8e020d */
[C---:B------:R-:W-:Y:S02]  /*06a0*/  IMAD.IADD R7, R5.reuse, 0x1, -R6 ;  /* 0x0000000105077824 */ /* 0x040fe400078e0a06 */
[----:B------:R-:W-:-:S03]  /*06b0*/  IMAD.SHL.U32 R6, R5, 0x4, RZ ;  /* 0x0000000405067824 */ /* 0x000fc600078e00ff */
[----:B------:R-:W-:Y:S01]  /*06c0*/  ISETP.NE.AND P2, PT, R7, R0, PT ;  /* 0x000000000700720c */ /* 0x000fe20003f45270 */
[----:B-----5:R-:W-:Y:S01]  /*06d0*/  @!UP0 ULEA UR6, UR7, UR6, 0x18 ;  /* 0x0000000607068291 */ /* 0x020fe2000f8ec03f */
[----:B------:R-:W-:Y:S01]  /*06e0*/  LOP3.LUT R10, R5, 0xc, R6, 0x78, !PT ;  /* 0x0000000c050a7812 */ /* 0x000fe200078e7806 */
[----:B------:R-:W1:Y:S01]  /*06f0*/  LDC R7, c[0x0][0x140] ;  /* 0x00005000ff077b82 */ /* 0x000e620000000800 */
[----:B------:R-:W-:Y:S01]  /*0700*/  VOTEU.ALL UP0, P0 ;  /* 0x00000000003f7886 */ /* 0x000fe20000000000 */
[----:B------:R-:W-:Y:S01]  /*0710*/  LOP3.LUT P0, RZ, R4, 0x7, RZ, 0xc0, !PT ;  /* 0x0000000704ff7812 */ /* 0x000fe2000780c0ff */
[----:B0-----:R-:W-:Y:S01]  /*0720*/  IMAD.MOV R12, RZ, RZ, -R9 ;  /* 0x000000ffff0c7224 */ /* 0x001fe200078e0a09 */
[----:B------:R0:W-:Y:S01]  /*0730*/  STL [R1+0x7c], R10 ;  /* 0x00007c0a01007387 */ /* 0x0001e20000100800 */
[----:B------:R-:W-:Y:S01]  /*0740*/  IMAD.MOV.U32 R4, RZ, RZ, 0x1 ;  /* 0x00000001ff047424 */ /* 0x000fe200078e00ff */
[----:B------:R-:W-:Y:S01]  /*0750*/  ISETP.LT.U32.AND P0, PT, R10, 0x4, !P0 ;  /* 0x000000040a00780c */ /* 0x000fe20004701070 */
[----:B---3--:R-:W-:-:S03]  /*0760*/  IMAD R6, R11, R12, R2 ;  /* 0x0000000c0b067224 */ /* 0x008fc600078e0202 */
[----:B------:R-:W-:Y:S01]  /*0770*/  @P2 LEA.HI R5, R10, R10, RZ, 0x1 ;  /* 0x0000000a0a052211 */ /* 0x000fe200078f08ff */
[----:B------:R-:W2:Y:S02]  /*0780*/  FENCE.VIEW.ASYNC.S ;  /* 0x00000000000073c6 */ /* 0x000ea40000000000 */
[----:B--2---:R0:W2:Y:S01]  /*0790*/  @!UP0 SYNCS.EXCH.64 URZ, [UR6+0x60], UR4 ;  /* 0x00006004063f85b2 */ /* 0x0040a20008000100 */
[----:B------:R-:W-:-:S04]  /*07a0*/  @P2 SHF.R.S32.HI R5, RZ, 0x1, R5 ;  /* 0x00000001ff052819 */ /* 0x000fc80000011405 */
[----:B------:R-:W-:Y:S02]  /*07b0*/  @P2 ISETP.NE.AND P3, PT, R5, R6, PT ;  /* 0x000000060500220c */ /* 0x000fe40003f65270 */
[----:B------:R-:W-:Y:S02]  /*07c0*/  SEL R5, RZ, 0x1, !P0 ;  /* 0x00000001ff057807 */ /* 0x000fe40004000000 */
[----:B------:R-:W-:Y:S02]  /*07d0*/  @P2 SEL R4, RZ, 0x1, P3 ;  /* 0x00000001ff042807 */ /* 0x000fe40001800000 */
[----:B-1----:R-:W-:Y:S02]  /*07e0*/  ISETP.EQ.U32.AND P4, PT, R7, 0x1, PT ;  /* 0x000000010700780c */ /* 0x002fe40003f82070 */
[----:B------:R-:W-:Y:S01]  /*07f0*/  LOP3.LUT R4, R4, R5, RZ, 0xc0, !PT ;  /* 0x0000000504047212 */ /* 0x000fe200078ec0ff */
[----:B------:R0:W1:Y:S01]  /*0800*/  @!UP1 SYNCS.EXCH.64 URZ, [UR6+0x68], UR4 ;  /* 0x00006804063f95b2 */ /* 0x0000620008000100 */
[----:B------:R-:W-:-:S03]  /*0810*/  NOP ;  /* 0x0000000000007918 */ /* 0x000fc60000000000 */
[----:B------:R0:W-:Y:S06]  /*0820*/  STL [R1+0x78], R4 ;  /* 0x0000780401007387 */ /* 0x0001ec0000100800 */
[----:B--2---:R-:W-:Y:S05]  /*0830*/  @!P4 BRA `(.L_x_3) ;  /* 0x000000000008c947 */ /* 0x004fea0003800000 */
[----:B-1--4-:R-:W-:Y:S01]  /*0840*/  UCGABAR_ARV ;  /* 0x00000000000079c7 */ /* 0x012fe20008000000 */
[----:B------:R-:W-:Y:S05]  /*0850*/  BRA `(.L_x_4) ;  /* 0x0000000000047947 */ /* 0x000fea0003800000 */
.L_x_3:
[----:B-1--4-:R-:W-:Y:S01]  /*0860*/  NOP ;  /* 0x0000000000007918 */ /* 0x012fe20000000000 */
.L_x_4:
[----:B------:R-:W1:Y:S01]  /*0870*/  LDC R3, c[0x0][0x65c] ;  /* 0x00019700ff037b82 */ /* 0x000e620000000800 */
[----:B0-----:R-:W-:Y:S02]  /*0880*/  IMAD.U32 R4, RZ, RZ, UR9 ;  /* 0x00000009ff047e24 */ /* 0x001fe4000f8e00ff */
[----:B------:R-:W-:Y:S01]  /*0890*/  IMAD.MOV.U32 R5, RZ, RZ, RZ ;  /* 0x000000ffff057224 */ /* 0x000fe200078e00ff */
[----:B-1----:R-:W-:-:S13]  /*08a0*/  ISETP.NE.AND P2, PT, R3, 0x1, PT ;  /* 0x000000010300780c */ /* 0x002fda0003f45270 */
[----:B------:R-:W0:Y:S01]  /*08b0*/  @P2 LDC R7, c[0x0][0x10] ;  /* 0x00000400ff072b82 */ /* 0x000e220000000800 */
[----:B------:R-:W-:Y:S02]  /*08c0*/  @P2 IMAD.MOV.U32 R3, RZ, RZ, RZ ;  /* 0x000000ffff032224 */ /* 0x000fe400078e00ff */
[----:B------:R-:W-:-:S05]  /*08d0*/  @P2 IMAD.MOV.U32 R13, RZ, RZ, RZ ;  /* 0x000000ffff0d2224 */ /* 0x000fca00078e00ff */
[----:B------:R-:W1:Y:S01]  /*08e0*/  @!P2 LDC R9, c[0x0][0xc] ;  /* 0x00000300ff09ab82 */ /* 0x000e620000000800 */
[----:B0-----:R-:W-:-:S04]  /*08f0*/  @P2 IMAD.WIDE.U32 R6, R7, UR9, R2 ;  /* 0x0000000907062c25 */ /* 0x001fc8000f8e0002 */
[----:B------:R-:W-:Y:S02]  /*0900*/  @P2 IMAD.MOV.U32 R19, RZ, RZ, R6 ;  /* 0x000000ffff132224 */ /* 0x000fe400078e0006 */
[----:B------:R-:W-:Y:S02]  /*0910*/  @P2 IMAD.IADD R23, R7, 0x1, R13 ;  /* 0x0000000107172824 */ /* 0x000fe400078e020d */
[----:B-1----:R-:W-:-:S04]  /*0920*/  @!P2 IMAD.WIDE.U32 R4, R2, R9, R4 ;  /* 0x000000090204a225 */ /* 0x002fc800078e0004 */
[----:B------:R-:W-:Y:S02]  /*0930*/  @!P2 IMAD.MOV.U32 R19, RZ, RZ, R4 ;  /* 0x000000ffff13a224 */ /* 0x000fe400078e0004 */
[----:B------:R-:W-:-:S03]  /*0940*/  @!P2 IMAD.MOV.U32 R23, RZ, RZ, R5 ;  /* 0x000000ffff17a224 */ /* 0x000fc600078e0005 */
[----:B------:R0:W-:Y:S04]  /*0950*/  STL [R1+0x84], R19 ;  /* 0x0000841301007387 */ /* 0x0001e80000100800 */
[----:B------:R0:W-:Y:S01]  /*0960*/  STL [R1+0x80], R23 ;  /* 0x0000801701007387 */ /* 0x0001e20000100800 */
[----:B------:R-:W-:Y:S05]  /*0970*/  @!P4 BRA `(.L_x_5) ;  /* 0x00000000000cc947 */ /* 0x000fea0003800000 */
[----:B------:R-:W-:Y:S01]  /*0980*/  UCGABAR_WAIT ;  /* 0x0000000000007dc7 */ /* 0x000fe20008000000 */
[----:B------:R-:W-:Y:S01]  /*0990*/  CCTL.IVALL ;  /* 0x00000000ff00798f */ /* 0x000fe20002000000 */
[----:B------:R-:W-:Y:S05]  /*09a0*/  BRA `(.L_x_6) ;  /* 0x0000000000047947 */ /* 0x000fea0003800000 */
.L_x_5:
[----:B------:R-:W-:Y:S06]  /*09b0*/  BAR.SYNC.DEFER_BLOCKING 0x0 ;  /* 0x0000000000007b1d */ /* 0x000fec0000010000 */
.L_x_6:
[----:B------:R-:W-:Y:S05]  /*09c0*/  @!P1 BRA `(.L_x_7) ;  /* 0x000000e000a49947 */ /* 0x000fea0003800000 */
[----:B------:R-:W-:-:S06]  /*09d0*/  UISETP.GT.U32.AND UP0, UPT, UR10, 0x1, UPT ;  /* 0x000000010a00788c */ /* 0x000fcc000bf04070 */
[----:B------:R-:W-:-:S13]  /*09e0*/  PLOP3.LUT P0, PT, PT, PT, UP0, 0x80, 0x0 ;  /* 0x000000000000781c */ /* 0x000fda0003f0f008 */
[----:B------:R-:W-:Y:S05]  /*09f0*/  @P0 EXIT ;  /* 0x000000000000094d */ /* 0x000fea0003800000 */
[----:B------:R-:W-:Y:S01]  /*0a00*/  IMAD.MOV.U32 R6, RZ, RZ, -0x1 ;  /* 0xffffffffff067424 */ /* 0x000fe200078e00ff */
[----:B------:R-:W-:Y:S01]  /*0a10*/  ULDC.64 UR4, c[0x0][0x650] ;  /* 0x0001940000047ab9 */ /* 0x000fe20000000a00 */
[----:B------:R-:W-:Y:S01]  /*0a20*/  IMAD.MOV.U32 R5, RZ, RZ, -0x1 ;  /* 0xffffffffff057424 */ /* 0x000fe200078e00ff */
[----:B------:R-:W-:Y:S01]  /*0a30*/  ISETP.GE.U32.AND P0, PT, R19, UR4, PT ;  /* 0x0000000413007c0c */ /* 0x000fe2000bf06070 */
[----:B------:R-:W-:Y:S01]  /*0a40*/  UMOV UR22, 0xffffffff ;  /* 0xffffffff00167882 */ /* 0x000fe20000000000 */
[----:B------:R1:W-:Y:S01]  /*0a50*/  STL [R1+0x8c], R6 ;  /* 0x00008c0601007387 */ /* 0x0003e20000100800 */
[----:B------:R-:W-:Y:S02]  /*0a60*/  PRMT R4, RZ, 0x7610, R4 ;  /* 0x00007610ff047816 */ /* 0x000fe40000000004 */
[----:B------:R-:W-:Y:S01]  /*0a70*/  ISETP.GE.U32.AND.EX P0, PT, R23, UR5, PT, P0 ;  /* 0x0000000517007c0c */ /* 0x000fe2000bf06100 */
[----:B------:R1:W-:-:S12]  /*0a80*/  STL [R1+0x88], R5 ;  /* 0x0000880501007387 */ /* 0x0003d80000100800 */
[----:B-1----:R-:W-:Y:S05]  /*0a90*/  @P0 BRA `(.L_x_8) ;  /* 0x0000000400380947 */ /* 0x002fea0003800000 */
[----:B------:R-:W1:Y:S01]  /*0aa0*/  LDC.64 R14, c[0x0][0x628] ;  /* 0x00018a00ff0e7b82 */ /* 0x000e620000000a00 */
[----:B------:R-:W-:Y:S02]  /*0ab0*/  IMAD.MOV.U32 R4, RZ, RZ, R19 ;  /* 0x000000ffff047224 */ /* 0x000fe400078e0013 */
[----:B------:R-:W-:-:S05]  /*0ac0*/  IMAD.MOV.U32 R5, RZ, RZ, R23 ;  /* 0x000000ffff057224 */ /* 0x000fca00078e0017 */
[----:B------:R-:W2:Y:S08]  /*0ad0*/  LDC R10, c[0x0][0x630] ;  /* 0x00018c00ff0a7b82 */ /* 0x000eb00000000800 */
[----:B------:R-:W3:Y:S01]  /*0ae0*/  LDC.64 R16, c[0x0][0x620] ;  /* 0x00018800ff107b82 */ /* 0x000ee20000000a00 */
[----:B-1----:R-:W-:-:S04]  /*0af0*/  ISETP.NE.U32.AND P0, PT, R14, RZ, PT ;  /* 0x000000ff0e00720c */ /* 0x002fc80003f05070 */
[----:B------:R-:W-:-:S13]  /*0b00*/  ISETP.NE.AND.EX P0, PT, R15, RZ, PT, P0 ;  /* 0x000000ff0f00720c */ /* 0x000fda0003f05300 */
[----:B--23--:R-:W-:Y:S05]  /*0b10*/  @!P0 BRA `(.L_x_9) ;  /* 0x0000000000288947 */ /* 0x00cfea0003800000 */
[----:B------:R-:W1:Y:S02]  /*0b20*/  LDC R9, c[0x0][0x634] ;  /* 0x00018d00ff097b82 */ /* 0x000e640000000800 */
[----:B-1----:R-:W-:-:S05]  /*0b30*/  IADD3 R9, P0, R19, R9, RZ ;  /* 0x0000000913097210 */ /* 0x002fca0007f1e0ff */
[----:B------:R-:W-:-:S04]  /*0b40*/  IMAD.X R13, RZ, RZ, R23, P0 ;  /* 0x000000ffff0d7224 */ /* 0x000fc800000e0617 */
[----:B------:R-:W-:-:S04]  /*0b50*/  IMAD.WIDE.U32 R4, R13, R14, RZ ;  /* 0x0000000e0d047225 */ /* 0x000fc800078e00ff */
[----:B------:R-:W-:-:S04]  /*0b60*/  IMAD.WIDE.U32 R6, P0, R9, R15, R4 ;  /* 0x0000000f09067225 */ /* 0x000fc80007800004 */
[----:B------:R-:W-:-:S04]  /*0b70*/  IMAD.WIDE.U32 R4, R9, R14, RZ ;  /* 0x0000000e09047225 */ /* 0x000fc800078e00ff */
[----:B------:R-:W-:Y:S01]  /*0b80*/  IMAD.X R9, RZ, RZ, RZ, P0 ;  /* 0x000000ffff097224 */ /* 0x000fe200000e06ff */
[----:B------:R-:W-:Y:S01]  /*0b90*/  IADD3 RZ, P0, R5, R6, RZ ;  /* 0x0000000605ff7210 */ /* 0x000fe20007f1e0ff */
[----:B------:R-:W-:-:S04]  /*0ba0*/  IMAD.MOV.U32 R8, RZ, RZ, R7 ;  /* 0x000000ffff087224 */ /* 0x000fc800078e0007 */
[----:B------:R-:W-:-:S08]  /*0bb0*/  IMAD.WIDE.U32.X R4, R13, R15, R8, P0 ;  /* 0x0000000f0d047225 */ /* 0x000fd000000e0408 */
.L_x_9:
[----:B------:R-:W1:Y:S01]  /*0bc0*/  LDC.64 R20, c[0x0][0x640] ;  /* 0x00019000ff147b82 */ /* 0x000e620000000a00 */
[-C--:B------:R-:W-:Y:S01]  /*0bd0*/  SHF.R.U64 R22, R4, R10.reuse, R5 ;  /* 0x0000000a04167219 */ /* 0x080fe20000001205 */
[----:B------:R-:W-:Y:S01]  /*0be0*/  IMAD.MOV.U32 R4, RZ, RZ, R19 ;  /* 0x000000ffff047224 */ /* 0x000fe200078e0013 */
[----:B------:R-:W-:Y:S01]  /*0bf0*/  SHF.R.U32.HI R3, RZ, R10, R5 ;  /* 0x0000000aff037219 */ /* 0x000fe20000011605 */
[----:B------:R-:W-:Y:S01]  /*0c00*/  IMAD.MOV.U32 R5, RZ, RZ, R23 ;  /* 0x000000ffff057224 */ /* 0x000fe200078e0017 */
[----:B------:R-:W-:Y:S01]  /*0c10*/  IADD3 R7, P0, RZ, -R22, RZ ;  /* 0x80000016ff077210 */ /* 0x000fe20007f1e0ff */
[----:B0-----:R-:W-:Y:S02]  /*0c20*/  IMAD R23, R11, R12, R2 ;  /* 0x0000000c0b177224 */ /* 0x001fe400078e0202 */
[----:B------:R-:W0:Y:S01]  /*0c30*/  LDC R8, c[0x0][0x618] ;  /* 0x00018600ff087b82 */ /* 0x000e220000000800 */
[----:B------:R-:W-:Y:S02]  /*0c40*/  IMAD.MOV.U32 R11, RZ, RZ, 0x1 ;  /* 0x00000001ff0b7424 */ /* 0x000fe400078e00ff */
[----:B------:R-:W-:-:S02]  /*0c50*/  IMAD.X R3, RZ, RZ, ~R3, P0 ;  /* 0x000000ffff037224 */ /* 0x000fc400000e0e03 */
[----:B------:R-:W-:-:S03]  /*0c60*/  IMAD.WIDE.U32 R4, R7, R16, R4 ;  /* 0x0000001007047225 */ /* 0x000fc600078e0004 */
[----:B------:R-:W2:Y:S01]  /*0c70*/  LDC R14, c[0x0][0x608] ;  /* 0x00018200ff0e7b82 */ /* 0x000ea20000000800 */
[----:B------:R-:W-:-:S04]  /*0c80*/  IMAD R6, R3, R16, RZ ;  /* 0x0000001003067224 */ /* 0x000fc800078e02ff */
[----:B------:R-:W-:-:S03]  /*0c90*/  IMAD R3, R7, R17, R6 ;  /* 0x0000001107037224 */ /* 0x000fc600078e0206 */
[----:B------:R-:W3:Y:S01]  /*0ca0*/  LDC R18, c[0x0][0x658] ;  /* 0x00019600ff127b82 */ /* 0x000ee20000000800 */
[----:B------:R-:W-:Y:S01]  /*0cb0*/  IMAD.IADD R3, R5, 0x1, R3 ;  /* 0x0000000105037824 */ /* 0x000fe200078e0203 */
[----:B-1----:R-:W-:Y:S01]  /*0cc0*/  ISETP.NE.U32.AND P0, PT, R20, RZ, PT ;  /* 0x000000ff1400720c */ /* 0x002fe20003f05070 */
[----:B------:R-:W-:-:S03]  /*0cd0*/  IMAD.MOV.U32 R5, RZ, RZ, -0x1 ;  /* 0xffffffffff057424 */ /* 0x000fc600078e00ff */
[----:B------:R-:W-:Y:S02]  /*0ce0*/  ISETP.NE.AND.EX P0, PT, R21, RZ, PT, P0 ;  /* 0x000000ff1500720c */ /* 0x000fe40003f05300 */
[----:B------:R-:W1:Y:S01]  /*0cf0*/  LDC R13, c[0x0][0x600] ;  /* 0x00018000ff0d7b82 */ /* 0x000e620000000800 */
[-CC-:B0-----:R-:W-:Y:S02]  /*0d00*/  SHF.R.U64 R10, R4, R8.reuse, R3.reuse ;  /* 0x00000008040a7219 */ /* 0x181fe40000001203 */
[----:B------:R-:W-:-:S05]  /*0d10*/  SHF.R.U32.HI R3, RZ, R8, R3 ;  /* 0x00000008ff037219 */ /* 0x000fca0000011603 */
[----:B------:R-:W0:Y:S01]  /*0d20*/  LDC R15, c[0x0][0x648] ;  /* 0x00019200ff0f7b82 */ /* 0x000e220000000800 */
[-CC-:B--2---:R-:W-:Y:S02]  /*0d30*/  SHF.R.U64 R19, R10, R14.reuse, R3.reuse ;  /* 0x0000000e0a137219 */ /* 0x184fe40000001203 */
[----:B------:R-:W-:-:S05]  /*0d40*/  SHF.R.U32.HI R3, RZ, R14, R3 ;  /* 0x0000000eff037219 */ /* 0x000fca0000011603 */
[----:B------:R-:W2:Y:S01]  /*0d50*/  LDC R17, c[0x0][0x638] ;  /* 0x00018e00ff117b82 */ /* 0x000ea20000000800 */
[-C--:B---3--:R-:W-:Y:S02]  /*0d60*/  SHF.L.U32 R2, R5, R18.reuse, RZ ;  /* 0x0000001205027219 */ /* 0x088fe400000006ff */
[--C-:B------:R-:W-:Y:S02]  /*0d70*/  SHF.R.U64 R12, R19, R18, R3.reuse ;  /* 0x00000012130c7219 */ /* 0x100fe40000001203 */
[----:B------:R-:W-:Y:S02]  /*0d80*/  LOP3.LUT R8, RZ, R2, RZ, 0x33, !PT ;  /* 0x00000002ff087212 */ /* 0x000fe400078e33ff */
[----:B------:R-:W-:Y:S01]  /*0d90*/  SHF.R.U32.HI R3, RZ, R18, R3 ;  /* 0x00000012ff037219 */ /* 0x000fe20000011603 */
[----:B------:R-:W3:Y:S01]  /*0da0*/  LDC R16, c[0x0][0x610] ;  /* 0x00018400ff107b82 */ /* 0x000ee20000000800 */
[----:B------:R-:W-:Y:S01]  /*0db0*/  IMAD.MOV.U32 R2, RZ, RZ, R12 ;  /* 0x000000ffff027224 */ /* 0x000fe200078e000c */
[----:B------:R-:W-:Y:S06]  /*0dc0*/  @!P0 BRA `(.L_x_10) ;  /* 0x0000000000288947 */ /* 0x000fec0003800000 */
[----:B------:R-:W4:Y:S02]  /*0dd0*/  LDC R7, c[0x0][0x64c] ;  /* 0x00019300ff077b82 */ /* 0x000f240000000800 */
[----:B----4-:R-:W-:-:S05]  /*0de0*/  IADD3 R7, P0, R12, R7, RZ ;  /* 0x000000070c077210 */ /* 0x010fca0007f1e0ff */
        /* <DEDUP_REMOVED lines=8> */
.L_x_10:
[----:B0-----:R-:W-:Y:S01]  /*0e70*/  SHF.R.U64 R4, R2, R15, R3 ;  /* 0x0000000f02047219 */ /* 0x001fe20000001203 */
[----:B-1----:R-:W-:Y:S01]  /*0e80*/  VIADD R5, R13, 0xffffffff ;  /* 0xffffffff0d057836 */ /* 0x002fe20000000000 */
[----:B------:R-:W-:Y:S02]  /*0e90*/  SHF.L.U32 R2, R11, R18, RZ ;  /* 0x000000120b027219 */ /* 0x000fe400000006ff */
[----:B------:R-:W-:Y:S01]  /*0ea0*/  LOP3.LUT R3, R19, R8, RZ, 0xc0, !PT ;  /* 0x0000000813037212 */ /* 0x000fe200078ec0ff */
[----:B------:R-:W-:Y:S01]  /*0eb0*/  IMAD.MOV R6, RZ, RZ, -R4 ;  /* 0x000000ffff067224 */ /* 0x000fe200078e0a04 */
[----:B------:R-:W-:Y:S02]  /*0ec0*/  SEL R0, R0, R23, !P2 ;  /* 0x0000001700007207 */ /* 0x000fe40005000000 */
[----:B------:R-:W-:Y:S01]  /*0ed0*/  LOP3.LUT R5, R10, R5, RZ, 0xc0, !PT ;  /* 0x000000050a057212 */ /* 0x000fe200078ec0ff */
[----:B------:R-:W-:Y:S01]  /*0ee0*/  IMAD R3, R2, R4, R3 ;  /* 0x0000000402037224 */ /* 0x000fe200078e0203 */
[----:B------:R-:W-:Y:S01]  /*0ef0*/  R2UR UR22, R22 ;  /* 0x00000000161672ca */ /* 0x000fe200000e0000 */
[----:B--2---:R-:W-:-:S02]  /*0f00*/  IMAD R2, R6, R17, R12 ;  /* 0x0000001106027224 */ /* 0x004fc400078e020c */
[----:B---3--:R-:W-:Y:S02]  /*0f10*/  IMAD R0, R3, R16, R0 ;  /* 0x0000001003007224 */ /* 0x008fe400078e0200 */
[----:B------:R-:W-:Y:S02]  /*0f20*/  IMAD R3, R2, R13, R5 ;  /* 0x0000000d02037224 */ /* 0x000fe400078e0205 */
[----:B------:R-:W-:-:S03]  /*0f30*/  IMAD.MOV.U32 R4, RZ, RZ, 0x1 ;  /* 0x00000001ff047424 */ /* 0x000fc600078e00ff */
[----:B------:R-:W-:Y:S02]  /*0f40*/  SEL R2, R3, R0, !P2 ;  /* 0x0000000003027207 */ /* 0x000fe40005000000 */
[----:B------:R-:W-:-:S03]  /*0f50*/  SEL R0, R0, R3, !P2 ;  /* 0x0000000300007207 */ /* 0x000fc60005000000 */
[----:B------:R1:W-:Y:S04]  /*0f60*/  STL [R1+0x88], R2 ;  /* 0x0000880201007387 */ /* 0x0003e80000100800 */
[----:B------:R1:W-:Y:S02]  /*0f70*/  STL [R1+0x8c], R0 ;  /* 0x00008c0001007387 */ /* 0x0003e40000100800 */
.L_x_8:
[----:B------:R-:W-:-:S08]  /*0f80*/  NOP ;  /* 0x0000000000007918 */ /* 0x000fd00000000000 */
[----:B------:R-:W2:Y:S02]  /*0f90*/  USETMAXREG.TRY_ALLOC.CTAPOOL UP0, 0xe8 ;  /* 0x000000e8000079c8 */ /* 0x000ea40008000600 */
[----:B--2---:R-:W-:-:S13]  /*0fa0*/  PLOP3.LUT P0, PT, PT, PT, UP0, 0x80, 0x0 ;  /* 0x000000000000781c */ /* 0x004fda0003f0f008 */
[----:B------:R-:W-:Y:S05]  /*0fb0*/  @!P0 BRA `(.L_x_8) ;  /* 0xfffffffc00f08947 */ /* 0x000fea000383ffff */
[----:B------:R-:W-:Y:S01]  /*0fc0*/  ULDC.64 UR4, c[0x0][0x598] ;  /* 0x0001660000047ab9 */ /* 0x000fe20000000a00 */
[----:B------:R-:W-:Y:S01]  /*0fd0*/  ULDC.64 UR16, c[0x0][0x208] ;  /* 0x0000820000107ab9 */ /* 0x000fe20000000a00 */
[----:B------:R-:W-:-:S04]  /*0fe0*/  ISETP.NE.U32.AND P0, PT, RZ, UR4, PT ;  /* 0x00000004ff007c0c */ /* 0x000fc8000bf05070 */
[----:B------:R-:W-:-:S13]  /*0ff0*/  ISETP.NE.AND.EX P0, PT, RZ, UR5, PT, P0 ;  /* 0x00000005ff007c0c */ /* 0x000fda000bf05300 */
[----:B------:R-:W-:Y:S05]  /*1000*/  @!P0 BRA `(.L_x_11) ;  /* 0x0000000000208947 */ /* 0x000fea0003800000 */
[----:B-1----:R-:W1:Y:S02]  /*1010*/  LDC.64 R2, c[0x0][0x598] ;  /* 0x00016600ff027b82 */ /* 0x002e640000000a00 */
[----:B-1----:R-:W2:Y:S02]  /*1020*/  LDG.E.64 R2, desc[UR16][R2.64] ;  /* 0x0000001002027981 */ /* 0x002ea4000c1e1b00 */
[----:B--2---:R-:W-:-:S04]  /*1030*/  ISETP.NE.U32.AND P0, PT, R2, RZ, PT ;  /* 0x000000ff0200720c */ /* 0x004fc80003f05070 */
[----:B------:R-:W-:-:S13]  /*1040*/  ISETP.NE.AND.EX P0, PT, R3, RZ, PT, P0 ;  /* 0x000000ff0300720c */ /* 0x000fda0003f05300 */
[----:B------:R-:W-:Y:S05]  /*1050*/  @!P0 BRA `(.L_x_11) ;  /* 0x00000000000c8947 */ /* 0x000fea0003800000 */
[----:B------:R-:W2:Y:S02]  /*1060*/  LD.E R2, desc[UR16][R2.64] ;  /* 0x0000001002027980 */ /* 0x000ea4000c101900 */
[----:B--2---:R-:W-:Y:S01]  /*1070*/  R2UR UR20, R2 ;  /* 0x00000000021472ca */ /* 0x004fe200000e0000 */
[----:B------:R-:W-:-:S14]  /*1080*/  BRA `(.L_x_12) ;  /* 0x0000000000247947 */ /* 0x000fdc0003800000 */
.L_x_11:
[----:B------:R-:W-:Y:S02]  /*1090*/  ULDC.64 UR4, c[0x0][0x588] ;  /* 0x0001620000047ab9 */ /* 0x000fe40000000a00 */
[----:B------:R-:W-:-:S04]  /*10a0*/  ISETP.NE.U32.AND P0, PT, RZ, UR4, PT ;  /* 0x00000004ff007c0c */ /* 0x000fc8000bf05070 */
[----:B------:R-:W-:-:S13]  /*10b0*/  ISETP.NE.AND.EX P0, PT, RZ, UR5, PT, P0 ;  /* 0x00000005ff007c0c */ /* 0x000fda000bf05300 */
[----:B------:R-:W-:Y:S05]  /*10c0*/  @!P0 BRA `(.L_x_13) ;  /* 0x0000000000108947 */ /* 0x000fea0003800000 */
[----:B-1----:R-:W1:Y:S02]  /*10d0*/  LDC.64 R2, c[0x0][0x588] ;  /* 0x00016200ff027b82 */ /* 0x002e640000000a00 */
[----:B-1----:R-:W2:Y:S02]  /*10e0*/  LDG.E R2, desc[UR16][R2.64] ;  /* 0x0000001002027981 */ /* 0x002ea4000c1e1900 */
[----:B--2---:R-:W-:Y:S01]  /*10f0*/  R2UR UR20, R2 ;  /* 0x00000000021472ca */ /* 0x004fe200000e0000 */
[----:B------:R-:W-:-:S14]  /*1100*/  BRA `(.L_x_12) ;  /* 0x0000000000047947 */ /* 0x000fdc0003800000 */
.L_x_13:
[----:B------:R-:W-:-:S05]  /*1110*/  ULDC UR20, c[0x0][0x580] ;  /* 0x0001600000147ab9 */ /* 0x000fca0000000800 */
.L_x_12:
[----:B------:R-:W-:Y:S02]  /*1120*/  ULDC.64 UR4, c[0x0][0x5a0] ;  /* 0x0001680000047ab9 */ /* 0x000fe40000000a00 */
        /* <DEDUP_REMOVED lines=11> */
.L_x_14:
        /* <DEDUP_REMOVED lines=8> */
.L_x_16:
[----:B------:R-:W-:-:S05]  /*1260*/  ULDC UR19, c[0x0][0x584] ;  /* 0x0001610000137ab9 */ /* 0x000fca0000000800 */
.L_x_15:
[----:B------:R-:W-:-:S13]  /*1270*/  LOP3.LUT P0, RZ, R4, 0xff, RZ, 0xc0, !PT ;  /* 0x000000ff04ff7812 */ /* 0x000fda000780c0ff */
[----:B------:R-:W-:Y:S05]  /*1280*/  @!P0 EXIT ;  /* 0x000000000000894d */ /* 0x000fea0003800000 */
[----:B------:R-:W-:Y:S01]  /*1290*/  ULDC UR4, c[0x0][0x28c] ;  /* 0x0000a30000047ab9 */ /* 0x000fe20000000800 */
[----:B------:R-:W-:Y:S02]  /*12a0*/  ULOP3.LUT UR21, UR13, 0x1, URZ, 0xfc, !UPT ;  /* 0x000000010d157892 */ /* 0x000fe4000f8efc3f */
[----:B------:R-:W-:-:S04]  /*12b0*/  UIADD3 UR4, UR4, 0x3f, URZ ;  /* 0x0000003f04047890 */ /* 0x000fc8000fffe03f */
[----:B------:R-:W-:-:S04]  /*12c0*/  USHF.R.S32.HI UR5, URZ, 0x1f, UR4 ;  /* 0x0000001f3f057899 */ /* 0x000fc80008011404 */
[----:B------:R-:W-:-:S03]  /*12d0*/  ULEA.HI UR5, UR5, UR4, URZ, 0x6 ;  /* 0x0000000405057291 */ /* 0x000fc6000f8f303f */
[----:B------:R-:W-:Y:S01]  /*12e0*/  UMOV UR4, URZ ;  /* 0x0000003f00047c82 */ /* 0x000fe20008000000 */
[----:B------:R-:W-:-:S03]  /*12f0*/  USHF.R.S32.HI UR12, URZ, 0x6, UR5 ;  /* 0x000000063f0c7899 */ /* 0x000fc60008011405 */
[----:B------:R-:W-:-:S09]  /*1300*/  UMOV UR5, URZ ;  /* 0x0000003f00057c82 */ /* 0x000fd20008000000 */
.L_x_299:
[----:B-1----:R-:W1:Y:S01]  /*1310*/  S2R R0, SR_TID.X ;  /* 0x0000000000007919 */ /* 0x002e620000002100 */
[----:B--2---:R-:W2:Y:S01]  /*1320*/  S2UR UR11, SR_CgaCtaId ;  /* 0x00000000000b79c3 */ /* 0x004ea20000008800 */
[----:B------:R-:W-:Y:S01]  /*1330*/  UMOV UR14, 0x400 ;  /* 0x00000400000e7882 */ /* 0x000fe20000000000 */
[----:B------:R-:W-:Y:S01]  /*1340*/  UMOV UR6, URZ ;  /* 0x0000003f00067c82 */ /* 0x000fe20008000000 */
[----:B------:R-:W-:Y:S01]  /*1350*/  STL [R1+0x74], RZ ;  /* 0x000074ff01007387 */ /* 0x000fe20000100800 */
[----:B------:R-:W-:Y:S01]  /*1360*/  UMOV UR7, URZ ;  /* 0x0000003f00077c82 */ /* 0x000fe20008000000 */
[----:B------:R-:W-:Y:S01]  /*1370*/  UMOV UR8, URZ ;  /* 0x0000003f00087c82 */ /* 0x000fe20008000000 */
[----:B------:R-:W-:Y:S01]  /*1380*/  UMOV UR18, UR5 ;  /* 0x0000000500127c82 */ /* 0x000fe20008000000 */
[----:B------:R-:W-:Y:S01]  /*1390*/  STL [R1+0x70], RZ ;  /* 0x000070ff01007387 */ /* 0x000fe20000100800 */
[----:B---3--:R-:W3:Y:S01]  /*13a0*/  LDC R2, c[0x0][0x28c] ;  /* 0x0000a300ff027b82 */ /* 0x008ee20000000800 */
[----:B------:R-:W-:-:S02]  /*13b0*/  CS2R R4, SRZ ;  /* 0x0000000000047805 */ /* 0x000fc4000001ff00 */
[----:B------:R-:W-:Y:S01]  /*13c0*/  CS2R R6, SRZ ;  /* 0x0000000000067805 */ /* 0x000fe2000001ff00 */
[----:B------:R-:W-:Y:S01]  /*13d0*/  STL [R1+0x6c], RZ ;  /* 0x00006cff01007387 */ /* 0x000fe20000100800 */
[----:B------:R-:W-:Y:S02]  /*13e0*/  CS2R R8, SRZ ;  /* 0x0000000000087805 */ /* 0x000fe4000001ff00 */
[----:B------:R-:W-:Y:S02]  /*13f0*/  CS2R R10, SRZ ;  /* 0x00000000000a7805 */ /* 0x000fe4000001ff00 */
[----:B------:R-:W-:Y:S01]  /*1400*/  CS2R R12, SRZ ;  /* 0x00000000000c7805 */ /* 0x000fe2000001ff00 */
[----:B------:R-:W-:Y:S01]  /*1410*/  STL [R1+0x68], RZ ;  /* 0x000068ff01007387 */ /* 0x000fe20000100800 */
[----:B------:R-:W-:Y:S02]  /*1420*/  CS2R R14, SRZ ;  /* 0x00000000000e7805 */ /* 0x000fe4000001ff00 */
[----:B------:R-:W-:-:S02]  /*1430*/  CS2R R16, SRZ ;  /* 0x0000000000107805 */ /* 0x000fc4000001ff00 */
[----:B0-----:R-:W-:Y:S01]  /*1440*/  CS2R R18, SRZ ;  /* 0x0000000000127805 */ /* 0x001fe2000001ff00 */
[----:B------:R-:W-:Y:S01]  /*1450*/  STL [R1+0x64], RZ ;  /* 0x000064ff01007387 */ /* 0x000fe20000100800 */
[----:B------:R-:W-:Y:S02]  /*1460*/  CS2R R20, SRZ ;  /* 0x0000000000147805 */ /* 0x000fe4000001ff00 */
[----:B------:R-:W-:Y:S02]  /*1470*/  CS2R R22, SRZ ;  /* 0x0000000000167805 */ /* 0x000fe4000001ff00 */
[----:B------:R-:W-:Y:S01]  /*1480*/  CS2R R152, SRZ ;  /* 0x0000000000987805 */ /* 0x000fe2000001ff00 */
[----:B------:R-:W-:Y:S01]  /*1490*/  STL [R1+0x60], RZ ;  /* 0x000060ff01007387 */ /* 0x000fe20000100800 */
[----:B--2---:R-:W-:Y:S01]  /*14a0*/  ULEA UR14, UR11, UR14, 0x18 ;  /* 0x0000000e0b0e7291 */ /* 0x004fe2000f8ec03f */
[----:B------:R-:W-:Y:S02]  /*14b0*/  CS2R R154, SRZ ;  /* 0x00000000009a7805 */ /* 0x000fe4000001ff00 */
[----:B------:R-:W-:Y:S01]  /*14c0*/  CS2R R156, SRZ ;  /* 0x00000000009c7805 */ /* 0x000fe2000001ff00 */
[----:B------:R-:W-:Y:S01]  /*14d0*/  STL [R1+0x5c], RZ ;  /* 0x00005cff01007387 */ /* 0x000fe20000100800 */
[----:B------:R-:W-:-:S02]  /*14e0*/  CS2R R158, SRZ ;  /* 0x00000000009e7805 */ /* 0x000fc4000001ff00 */
[----:B------:R-:W-:Y:S02]  /*14f0*/  CS2R R160, SRZ ;  /* 0x0000000000a07805 */ /* 0x000fe4000001ff00 */
[----:B------:R-:W-:Y:S02]  /*1500*/  CS2R R162, SRZ ;  /* 0x0000000000a27805 */ /* 0x000fe4000001ff00 */
[----:B-1----:R-:W-:Y:S01]  /*1510*/  LOP3.LUT R0, R0, 0x80, RZ, 0xc0, !PT ;  /* 0x0000008000007812 */ /* 0x002fe200078ec0ff */
[----:B------:R-:W-:Y:S01]  /*1520*/  STL [R1+0x58], RZ ;  /* 0x000058ff01007387 */ /* 0x000fe20000100800 */
[----:B---3--:R-:W-:Y:S02]  /*1530*/  ISETP.GE.AND P0, PT, R2, 0x1, PT ;  /* 0x000000010200780c */ /* 0x008fe40003f06270 */
[----:B------:R-:W-:Y:S02]  /*1540*/  CS2R R2, SRZ ;  /* 0x0000000000027805 */ /* 0x000fe4000001ff00 */
[----:B------:R-:W-:Y:S01]  /*1550*/  SHF.R.U32.HI R0, RZ, 0x7, R0 ;  /* 0x00000007ff007819 */ /* 0x000fe20000011600 */
[----:B------:R-:W-:Y:S01]  /*1560*/  STL [R1+0x54], RZ ;  /* 0x000054ff01007387 */ /* 0x000fe20000100800 */
[----:B------:R-:W-:-:S02]  /*1570*/  CS2R R164, SRZ ;  /* 0x0000000000a47805 */ /* 0x000fc4000001ff00 */
[----:B------:R-:W-:Y:S02]  /*1580*/  CS2R R166, SRZ ;  /* 0x0000000000a67805 */ /* 0x000fe4000001ff00 */
[----:B------:R-:W-:Y:S01]  /*1590*/  CS2R R168, SRZ ;  /* 0x0000000000a87805 */ /* 0x000fe2000001ff00 */
[----:B------:R-:W-:Y:S01]  /*15a0*/  STL [R1+0x50], RZ ;  /* 0x000050ff01007387 */ /* 0x000fe20000100800 */
[----:B------:R-:W-:Y:S02]  /*15b0*/  CS2R R170, SRZ ;  /* 0x0000000000aa7805 */ /* 0x000fe4000001ff00 */
[----:B------:R-:W-:Y:S02]  /*15c0*/  CS2R R172, SRZ ;  /* 0x0000000000ac7805 */ /* 0x000fe4000001ff00 */
[----:B------:R-:W-:Y:S01]  /*15d0*/  CS2R R174, SRZ ;  /* 0x0000000000ae7805 */ /* 0x000fe2000001ff00 */
[----:B------:R-:W0:Y:S01]  /*15e0*/  SHFL.IDX PT, R0, R0, RZ, 0x1f ;  /* 0x00001fff00007589 */ /* 0x000e2200000e0000 */
[----:B------:R-:W-:-:S02]  /*15f0*/  CS2R R176, SRZ ;  /* 0x0000000000b07805 */ /* 0x000fc4000001ff00 */
[----:B------:R-:W-:Y:S02]  /*1600*/  CS2R R178, SRZ ;  /* 0x0000000000b27805 */ /* 0x000fe4000001ff00 */
[----:B------:R-:W-:Y:S01]  /*1610*/  CS2R R180, SRZ ;  /* 0x0000000000b47805 */ /* 0x000fe2000001ff00 */
[----:B------:R1:W-:Y:S01]  /*1620*/  STL [R1+0x4c], RZ ;  /* 0x00004cff01007387 */ /* 0x0003e20000100800 */
[----:B------:R-:W-:Y:S02]  /*1630*/  CS2R R182, SRZ ;  /* 0x0000000000b67805 */ /* 0x000fe4000001ff00 */
[----:B------:R-:W-:Y:S02]  /*1640*/  CS2R R184, SRZ ;  /* 0x0000000000b87805 */ /* 0x000fe4000001ff00 */
[----:B------:R-:W-:Y:S01]  /*1650*/  CS2R R186, SRZ ;  /* 0x0000000000ba7805 */ /* 0x000fe2000001ff00 */
[----:B------:R1:W-:Y:S01]  /*1660*/  STL [R1+0x48], RZ ;  /* 0x000048ff01007387 */ /* 0x0003e20000100800 */
        /* <DEDUP_REMOVED lines=14> */
[----:B------:R-:W-:Y:S02]  /*1750*/  CS2R R210, SRZ ;  /* 0x0000000000d27805 */ /* 0x000fe4000001ff00 */
[----:B0-----:R-:W-:Y:S01]  /*1760*/  R2UR UR9, R0 ;  /* 0x00000000000972ca */ /* 0x001fe200000e0000 */
[----:B------:R1:W-:Y:S01]  /*1770*/  STL [R1+0x38], RZ ;  /* 0x000038ff01007387 */ /* 0x0003e20000100800 */
[----:B------:R-:W-:Y:S01]  /*1780*/  IMAD.MOV.U32 R0, RZ, RZ, RZ ;  /* 0x000000ffff007224 */ /* 0x000fe200078e00ff */
[----:B------:R-:W-:-:S02]  /*1790*/  CS2R R212, SRZ ;  /* 0x0000000000d47805 */ /* 0x000fc4000001ff00 */
[----:B------:R-:W-:Y:S01]  /*17a0*/  CS2R R214, SRZ ;  /* 0x0000000000d67805 */ /* 0x000fe2000001ff00 */
[----:B------:R1:W-:Y:S01]  /*17b0*/  STL [R1+0x34], RZ ;  /* 0x000034ff01007387 */ /* 0x0003e20000100800 */
[----:B------:R-:W-:Y:S02]  /*17c0*/  CS2R R216, SRZ ;  /* 0x0000000000d87805 */ /* 0x000fe4000001ff00 */
[----:B------:R-:W-:Y:S02]  /*17d0*/  CS2R R218, SRZ ;  /* 0x0000000000da7805 */ /* 0x000fe4000001ff00 */
[----:B------:R-:W-:Y:S01]  /*17e0*/  CS2R R220, SRZ ;  /* 0x0000000000dc7805 */ /* 0x000fe2000001ff00 */
[----:B------:R1:W-:Y:S01]  /*17f0*/  STL [R1+0x30], RZ ;  /* 0x000030ff01007387 */ /* 0x0003e20000100800 */
[----:B------:R-:W-:Y:S02]  /*1800*/  CS2R R222, SRZ ;  /* 0x0000000000de7805 */ /* 0x000fe4000001ff00 */
[----:B------:R-:W-:Y:S01]  /*1810*/  CS2R R224, SRZ ;  /* 0x0000000000e07805 */ /* 0x000fe2000001ff00 */
[----:B------:R-:W-:Y:S01]  /*1820*/  IMAD.MOV.U32 R226, RZ, RZ, RZ ;  /* 0x000000ffffe27224 */ /* 0x000fe200078e00ff */
[----:B------:R1:W-:Y:S01]  /*1830*/  STL [R1+0x2c], RZ ;  /* 0x00002cff01007387 */ /* 0x0003e20000100800 */
[----:B------:R-:W-:Y:S01]  /*1840*/  ULEA.HI UR10, UR9, UR9, URZ, 0x1 ;  /* 0x00000009090a7291 */ /* 0x000fe2000f8f083f */
[----:B------:R-:W-:Y:S01]  /*1850*/  IMAD.U32 R227, RZ, RZ, UR4 ;  /* 0x00000004ffe37e24 */ /* 0x000fe2000f8e00ff */
[----:B------:R-:W-:Y:S01]  /*1860*/  CS2R R24, SRZ ;  /* 0x0000000000187805 */ /* 0x000fe2000001ff00 */
[----:B------:R1:W-:Y:S01]  /*1870*/  STL [R1+0x28], RZ ;  /* 0x000028ff01007387 */ /* 0x0003e20000100800 */
[----:B------:R-:W-:Y:S01]  /*1880*/  ULOP3.LUT UR10, UR10, 0xffffe, URZ, 0xc0, !UPT ;  /* 0x000ffffe0a0a7892 */ /* 0x000fe2000f8ec03f */
[----:B------:R-:W-:-:S02]  /*1890*/  CS2R R26, SRZ ;  /* 0x00000000001a7805 */ /* 0x000fc4000001ff00 */
[----:B------:R-:W-:Y:S01]  /*18a0*/  CS2R R28, SRZ ;  /* 0x00000000001c7805 */ /* 0x000fe2000001ff00 */
[----:B------:R1:W-:Y:S01]  /*18b0*/  STL [R1+0x24], RZ ;  /* 0x000024ff01007387 */ /* 0x0003e20000100800 */
[----:B------:R-:W-:Y:S01]  /*18c0*/  UIADD3 UR10, UR9, -UR10, URZ ;  /* 0x8000000a090a7290 */ /* 0x000fe2000fffe03f */
[----:B----4-:R-:W-:Y:S02]  /*18d0*/  CS2R R30, SRZ ;  /* 0x00000000001e7805 */ /* 0x010fe4000001ff00 */
[----:B------:R-:W-:Y:S01]  /*18e0*/  CS2R R32, SRZ ;  /* 0x0000000000207805 */ /* 0x000fe2000001ff00 */
[----:B------:R1:W-:Y:S01]  /*18f0*/  STL [R1+0x20], RZ ;  /* 0x000020ff01007387 */ /* 0x0003e20000100800 */
[----:B------:R-:W-:Y:S01]  /*1900*/  ULEA UR10, UR10, UR14, 0xc ;  /* 0x0000000e0a0a7291 */ /* 0x000fe2000f8e603f */
[----:B------:R-:W-:Y:S02]  /*1910*/  CS2R R34, SRZ ;  /* 0x0000000000227805 */ /* 0x000fe4000001ff00 */
[----:B------:R-:W-:Y:S01]  /*1920*/  CS2R R36, SRZ ;  /* 0x0000000000247805 */ /* 0x000fe2000001ff00 */
[----:B------:R1:W-:Y:S01]  /*1930*/  STL [R1+0x1c], RZ ;  /* 0x00001cff01007387 */ /* 0x0003e20000100800 */
[----:B------:R-:W-:Y:S01]  /*1940*/  UIADD3 UR10, UR10, 0x100, URZ ;  /* 0x000001000a0a7890 */ /* 0x000fe2000fffe03f */
[----:B------:R-:W-:-:S02]  /*1950*/  CS2R R38, SRZ ;  /* 0x0000000000267805 */ /* 0x000fc4000001ff00 */
[----:B------:R-:W-:Y:S01]  /*1960*/  CS2R R40, SRZ ;  /* 0x0000000000287805 */ /* 0x000fe2000001ff00 */
[----:B------:R1:W-:Y:S01]  /*1970*/  STL [R1+0x18], RZ ;  /* 0x000018ff01007387 */ /* 0x0003e20000100800 */
[----:B------:R-:W-:Y:S01]  /*1980*/  USHF.R.U32.HI UR10, URZ, 0x4, UR10 ;  /* 0x000000043f0a7899 */ /* 0x000fe2000801160a */
[----:B------:R-:W-:Y:S02]  /*1990*/  CS2R R42, SRZ ;  /* 0x00000000002a7805 */ /* 0x000fe4000001ff00 */
[----:B------:R-:W-:Y:S01]  /*19a0*/  CS2R R44, SRZ ;  /* 0x00000000002c7805 */ /* 0x000fe2000001ff00 */
[----:B------:R1:W-:Y:S01]  /*19b0*/  STL [R1+0x14], RZ ;  /* 0x000014ff01007387 */ /* 0x0003e20000100800 */
[----:B------:R-:W-:Y:S01]  /*19c0*/  ULOP3.LUT UR15, UR10, 0x3fff, URZ, 0xc0, !UPT ;  /* 0x00003fff0a0f7892 */ /* 0x000fe2000f8ec03f */
        /* <DEDUP_REMOVED lines=18> */
[----:B------:R1:W-:Y:S01]  /*1af0*/  STL [R1], RZ ;  /* 0x000000ff01007387 */ /* 0x0003e20000100800 */
[----:B------:R-:W-:-:S02]  /*1b00*/  CS2R R74, SRZ ;  /* 0x00000000004a7805 */ /* 0x000fc4000001ff00 */
[----:B------:R-:W-:Y:S02]  /*1b10*/  CS2R R76, SRZ ;  /* 0x00000000004c7805 */ /* 0x000fe4000001ff00 */
[----:B------:R-:W-:Y:S02]  /*1b20*/  CS2R R78, SRZ ;  /* 0x00000000004e7805 */ /* 0x000fe4000001ff00 */
[----:B------:R-:W-:Y:S02]  /*1b30*/  CS2R R80, SRZ ;  /* 0x0000000000507805 */ /* 0x000fe4000001ff00 */
[----:B------:R-:W-:Y:S02]  /*1b40*/  CS2R R82, SRZ ;  /* 0x0000000000527805 */ /* 0x000fe4000001ff00 */
[----:B------:R-:W-:Y:S02]  /*1b50*/  CS2R R84, SRZ ;  /* 0x0000000000547805 */ /* 0x000fe4000001ff00 */
        /* <DEDUP_REMOVED lines=32> */
[----:B------:R-:W-:Y:S01]  /*1d60*/  CS2R R150, SRZ ;  /* 0x0000000000967805 */ /* 0x000fe2000001ff00 */
[----:B-1----:R-:W-:Y:S06]  /*1d70*/  @!P0 BRA `(.L_x_17) ;  /* 0x0000001000688947 */ /* 0x002fec0003800000 */
[----:B------:R-:W-:-:S06]  /*1d80*/  UISETP.NE.AND UP0, UPT, UR21, 0x3, UPT ;  /* 0x000000031500788c */ /* 0x000fcc000bf05270 */
[----:B------:R-:W-:-:S13]  /*1d90*/  PLOP3.LUT P1, PT, PT, PT, UP0, 0x80, 0x0 ;  /* 0x000000000000781c */ /* 0x000fda0003f2f008 */
[----:B------:R-:W-:Y:S05]  /*1da0*/  @!P1 BRA `(.L_x_18) ;  /* 0x0000000000049947 */ /* 0x000fea0003800000 */
[----:B------:R-:W-:Y:S01]  /*1db0*/  BPT.TRAP 0x1 ;  /* 0x000000040000795c */ /* 0x000fe20000300000 */
.L_x_18:
[----:B------:R-:W-:Y:S01]  /*1dc0*/  ULEA UR6, UR5, UR14, 0x3 ;  /* 0x0000000e05067291 */ /* 0x000fe2000f8e183f */
[----:B------:R-:W-:-:S05]  /*1dd0*/  IMAD.U32 R0, RZ, RZ, UR4 ;  /* 0x00000004ff007e24 */ /* 0x000fca000f8e00ff */
[----:B------:R-:W-:-:S04]  /*1de0*/  SHF.L.U32 R0, R0, 0x1f, RZ ;  /* 0x0000001f00007819 */ /* 0x000fc800000006ff */
[----:B------:R0:W1:Y:S01]  /*1df0*/  SYNCS.PHASECHK.TRANS64.TRYWAIT P0, [UR6], R0 ;  /* 0x00000000ff0075a7 */ /* 0x0000620008000146 */
[----:B------:R-:W-:Y:S05]  /*1e00*/  @!P1 BRA `(.L_x_19) ;  /* 0x0000000000049947 */ /* 0x000fea0003800000 */
[----:B------:R-:W-:Y:S01]  /*1e10*/  BPT.TRAP 0x1 ;  /* 0x000000040000795c */ /* 0x000fe20000300000 */
.L_x_19:
[----:B-1----:R-:W-:Y:S05]  /*1e20*/  @P0 BRA `(.L_x_20) ;  /* 0x0000000000080947 */ /* 0x002fea0003800000 */
[----:B------:R-:W1:Y:S02]  /*1e30*/  SYNCS.PHASECHK.TRANS64.TRYWAIT P0, [UR6], R0 ;  /* 0x00000000ff0075a7 */ /* 0x000e640008000146 */
[----:B-1----:R-:W-:Y:S05]  /*1e40*/  @!P0 BRA `(.L_x_21) ;  /* 0x000000e4007c8947 */ /* 0x002fea0003800000 */
.L_x_20:
[----:B------:R-:W-:Y:S01]  /*1e50*/  UIADD3 UR6, UR14, 0xa100, URZ ;  /* 0x0000a1000e067890 */ /* 0x000fe2000fffe03f */
[----:B------:R-:W-:Y:S01]  /*1e60*/  WARPGROUP.ARRIVE ;  /* 0x00000000000079c5 */ /* 0x000fe20000000000 */
[----:B------:R-:W-:Y:S01]  /*1e70*/  ULOP3.LUT UR8, UR15, 0x10000, URZ, 0xfc, !UPT ;  /* 0x000100000f087892 */ /* 0x000fe2000f8efc3f */
[----:B------:R2:W-:Y:S01]  /*1e80*/  STL [R1+0x74], RZ ;  /* 0x000074ff01007387 */ /* 0x0005e20000100800 */
[----:B------:R-:W-:Y:S01]  /*1e90*/  USHF.R.U32.HI UR6, URZ, 0x4, UR6 ;  /* 0x000000043f067899 */ /* 0x000fe20008011606 */
[----:B01----:R-:W-:Y:S01]  /*1ea0*/  IMAD.MOV.U32 R0, RZ, RZ, RZ ;  /* 0x000000ffff007224 */ /* 0x003fe200078e00ff */
[----:B------:R-:W-:Y:S01]  /*1eb0*/  ULEA UR8, UR5, UR8, 0x9 ;  /* 0x0000000805087291 */ /* 0x000fe2000f8e483f */
[----:B------:R2:W-:Y:S01]  /*1ec0*/  STL [R1+0x70], RZ ;  /* 0x000070ff01007387 */ /* 0x0005e20000100800 */
[----:B------:R-:W-:Y:S01]  /*1ed0*/  ULOP3.LUT UR6, UR6, 0x3fff, URZ, 0xc0, !UPT ;  /* 0x00003fff06067892 */ /* 0x000fe2000f8ec03f */
[----:B------:R-:W-:Y:S01]  /*1ee0*/  CS2R R2, SRZ ;  /* 0x0000000000027805 */ /* 0x000fe2000001ff00 */
[----:B------:R-:W-:Y:S01]  /*1ef0*/  UMOV UR9, 0x80000020 ;  /* 0x8000002000097882 */ /* 0x000fe20000000000 */
[----:B------:R-:W-:Y:S01]  /*1f00*/  UMOV UR11, 0x80000020 ;  /* 0x80000020000b7882 */ /* 0x000fe20000000000 */
[----:B------:R-:W-:Y:S01]  /*1f10*/  ULOP3.LUT UR6, UR6, 0x10000, URZ, 0xfc, !UPT ;  /* 0x0001000006067892 */ /* 0x000fe2000f8efc3f */
[----:B------:R2:W-:Y:S01]  /*1f20*/  STL [R1+0x6c], RZ ;  /* 0x00006cff01007387 */ /* 0x0005e20000100800 */
[----:B------:R-:W-:Y:S01]  /*1f30*/  ULDC UR7, c[0x0][0x50c] ;  /* 0x0001430000077ab9 */ /* 0x000fe20000000800 */
[----:B------:R-:W-:Y:S01]  /*1f40*/  CS2R R4, SRZ ;  /* 0x0000000000047805 */ /* 0x000fe2000001ff00 */
[----:B------:R-:W-:Y:S01]  /*1f50*/  ULEA UR10, UR5, UR6, 0xa ;  /* 0x00000006050a7291 */ /* 0x000fe2000f8e503f */
[----:B------:R2:W-:Y:S01]  /*1f60*/  STL [R1+0x68], RZ ;  /* 0x000068ff01007387 */ /* 0x0005e20000100800 */
[----:B------:R-:W-:Y:S01]  /*1f70*/  UISETP.NE.AND UP0, UPT, UR7, 0x2, UPT ;  /* 0x000000020700788c */ /* 0x000fe2000bf05270 */
[----:B------:R-:W-:Y:S01]  /*1f80*/  CS2R R6, SRZ ;  /* 0x0000000000067805 */ /* 0x000fe2000001ff00 */
[----:B------:R-:W-:Y:S01]  /*1f90*/  UMOV UR6, 0x2 ;  /* 0x0000000200067882 */ /* 0x000fe20000000000 */
[----:B------:R2:W-:Y:S01]  /*1fa0*/  STL [R1+0x64], RZ ;  /* 0x000064ff01007387 */ /* 0x0005e20000100800 */
[----:B------:R-:W-:Y:S01]  /*1fb0*/  USEL UR7, URZ, 0x1, UP0 ;  /* 0x000000013f077887 */ /* 0x000fe20008000000 */
[----:B------:R-:W-:-:S02]  /*1fc0*/  CS2R R8, SRZ ;  /* 0x0000000000087805 */ /* 0x000fc4000001ff00 */
[----:B------:R-:W-:Y:S01]  /*1fd0*/  CS2R R10, SRZ ;  /* 0x00000000000a7805 */ /* 0x000fe2000001ff00 */
[----:B------:R-:W-:Y:S01]  /*1fe0*/  QGMMA.64x256x32.F32.E4M3.E4M3 R24, gdesc[UR8], RZ, !UPT ;  /* 0x03e00000081879f3 */ /* 0x000fe2000c7008ff */
[----:B------:R2:W-:Y:S01]  /*1ff0*/  STL [R1+0x60], RZ ;  /* 0x000060ff01007387 */ /* 0x0005e20000100800 */
[----:B------:R-:W-:Y:S01]  /*2000*/  UIADD3 UR8, UR8, 0x2, URZ ;  /* 0x0000000208087890 */ /* 0x000fe2000fffe03f */
[----:B------:R-:W-:Y:S01]  /*2010*/  ISETP.NE.AND P0, PT, RZ, UR7, PT ;  /* 0x00000007ff007c0c */ /* 0x000fe2000bf05270 */
[----:B------:R-:W-:Y:S01]  /*2020*/  UIADD3 UR10, UR10, 0x2, URZ ;  /* 0x000000020a0a7890 */ /* 0x000fe2000fffe03f */
[----:B------:R2:W-:Y:S01]  /*2030*/  STL [R1+0x5c], RZ ;  /* 0x00005cff01007387 */ /* 0x0005e20000100800 */
[----:B------:R-:W-:Y:S01]  /*2040*/  UMOV UR9, 0x80000020 ;  /* 0x8000002000097882 */ /* 0x000fe20000000000 */
[----:B------:R-:W-:Y:S01]  /*2050*/  UMOV UR11, 0x80000020 ;  /* 0x80000020000b7882 */ /* 0x000fe20000000000 */
        /* <DEDUP_REMOVED lines=58> */
[----:B------:R-:W-:-:S03]  /*2400*/  IMAD.MOV.U32 R226, RZ, RZ, RZ ;  /* 0x000000ffffe27224 */ /* 0x000fc600078e00ff */
[----:B------:R2:W-:Y:S04]  /*2410*/  STL [R1+0x1c], RZ ;  /* 0x00001cff01007387 */ /* 0x0005e80000100800 */
[----:B------:R2:W-:Y:S04]  /*2420*/  STL [R1+0x18], RZ ;  /* 0x000018ff01007387 */ /* 0x0005e80000100800 */
[----:B------:R2:W-:Y:S04]  /*2430*/  STL [R1+0x14], RZ ;  /* 0x000014ff01007387 */ /* 0x0005e80000100800 */
[----:B------:R2:W-:Y:S04]  /*2440*/  STL [R1+0x10], RZ ;  /* 0x000010ff01007387 */ /* 0x0005e80000100800 */
[----:B------:R2:W-:Y:S04]  /*2450*/  STL [R1+0xc], RZ ;  /* 0x00000cff01007387 */ /* 0x0005e80000100800 */
[----:B------:R2:W-:Y:S04]  /*2460*/  STL [R1+0x8], RZ ;  /* 0x000008ff01007387 */ /* 0x0005e80000100800 */
[----:B------:R2:W-:Y:S04]  /*2470*/  STL [R1+0x4], RZ ;  /* 0x000004ff01007387 */ /* 0x0005e80000100800 */
[----:B------:R2:W-:Y:S01]  /*2480*/  STL [R1], RZ ;  /* 0x000000ff01007387 */ /* 0x0005e20000100800 */
[----:B------:R-:W-:Y:S01]  /*2490*/  QGMMA.64x256x32.F32.E4M3.E4M3 R24, gdesc[UR8], R24, gsb0 ;  /* 0x03e00000081879f3 */ /* 0x000fe20008000818 */
[----:B------:R-:W-:Y:S05]  /*24a0*/  @!P0 BRA `(.L_x_22) ;  /* 0x0000000800808947 */ /* 0x000fea0003800000 */
[----:B------:R-:W-:Y:S02]  /*24b0*/  WARPGROUP.DEPBAR.LE gsb0, 0x0 ;  /* 0x00008000000079c5 */ /* 0x000fe40000010000 */
[----:B------:R-:W-:-:S01]  /*24c0*/  FADD R227, RZ, R122 ;  /* 0x0000007affe37221 */ /* 0x000fc20000000000 */
[----:B------:R-:W-:Y:S01]  /*24d0*/  FADD R226, RZ, R24 ;  /* 0x00000018ffe27221 */ /* 0x000fe20000000000 */
[----:B------:R-:W-:-:S01]  /*24e0*/  FADD R225, RZ, R25 ;  /* 0x00000019ffe17221 */ /* 0x000fc20000000000 */
[----:B------:R-:W-:Y:S01]  /*24f0*/  FADD R224, RZ, R26 ;  /* 0x0000001affe07221 */ /* 0x000fe20000000000 */
[----:B------:R-:W-:-:S01]  /*2500*/  FADD R223, RZ, R27 ;  /* 0x0000001bffdf7221 */ /* 0x000fc20000000000 */
[----:B------:R0:W-:Y:S01]  /*2510*/  STL [R1], R227 ;  /* 0x000000e301007387 */ /* 0x0001e20000100800 */
[----:B------:R-:W-:-:S01]  /*2520*/  FADD R222, RZ, R28 ;  /* 0x0000001cffde7221 */ /* 0x000fc20000000000 */
[----:B------:R-:W-:Y:S01]  /*2530*/  FADD R221, RZ, R29 ;  /* 0x0000001dffdd7221 */ /* 0x000fe20000000000 */
[----:B------:R-:W-:-:S01]  /*2540*/  FADD R220, RZ, R30 ;  /* 0x0000001effdc7221 */ /* 0x000fc20000000000 */
[----:B------:R-:W-:Y:S01]  /*2550*/  FADD R219, RZ, R31 ;  /* 0x0000001fffdb7221 */ /* 0x000fe20000000000 */
[----:B------:R-:W-:-:S01]  /*2560*/  FADD R218, RZ, R32 ;  /* 0x00000020ffda7221 */ /* 0x000fc20000000000 */
[----:B------:R-:W-:Y:S01]  /*2570*/  FADD R217, RZ, R33 ;  /* 0x00000021ffd97221 */ /* 0x000fe20000000000 */
[----:B------:R-:W-:-:S01]  /*2580*/  FADD R216, RZ, R34 ;  /* 0x00000022ffd87221 */ /* 0x000fc20000000000 */
[----:B------:R-:W-:Y:S01]  /*2590*/  FADD R215, RZ, R35 ;  /* 0x00000023ffd77221 */ /* 0x000fe20000000000 */
[----:B------:R-:W-:-:S01]  /*25a0*/  FADD R214, RZ, R36 ;  /* 0x00000024ffd67221 */ /* 0x000fc20000000000 */
[----:B0-----:R-:W-:Y:S01]  /*25b0*/  FADD R227, RZ, R123 ;  /* 0x0000007bffe37221 */ /* 0x001fe20000000000 */
[----:B------:R-:W-:-:S01]  /*25c0*/  FADD R213, RZ, R37 ;  /* 0x00000025ffd57221 */ /* 0x000fc20000000000 */
[----:B------:R-:W-:Y:S01]  /*25d0*/  FADD R212, RZ, R38 ;  /* 0x00000026ffd47221 */ /* 0x000fe20000000000 */
[----:B------:R-:W-:-:S01]  /*25e0*/  FADD R211, RZ, R39 ;  /* 0x00000027ffd37221 */ /* 0x000fc20000000000 */
[----:B------:R-:W-:Y:S01]  /*25f0*/  FADD R210, RZ, R40 ;  /* 0x00000028ffd27221 */ /* 0x000fe20000000000 */
[----:B------:R0:W-:Y:S01]  /*2600*/  STL [R1+0x4], R227 ;  /* 0x000004e301007387 */ /* 0x0001e20000100800 */
        /* <DEDUP_REMOVED lines=93> */
[----:B------:R-:W-:Y:S01]  /*2be0*/  UMOV UR6, URZ ;  /* 0x0000003f00067c82 */ /* 0x000fe20008000000 */
[----:B0-----:R-:W-:-:S05]  /*2bf0*/  FADD R227, RZ, R130 ;  /* 0x00000082ffe37221 */ /* 0x001fca0000000000 */
[----:B------:R0:W-:Y:S02]  /*2c00*/  STL [R1+0x20], R227 ;  /* 0x000020e301007387 */ /* 0x0001e40000100800 */
        /* <DEDUP_REMOVED lines=42> */
.L_x_22:
[----:B------:R-:W-:-:S04]  /*2eb0*/  UIADD3 UR18, UR5, 0x1, URZ ;  /* 0x0000000105127890 */ /* 0x000fc8000fffe03f */
[----:B------:R-:W-:-:S04]  /*2ec0*/  UISETP.NE.AND UP0, UPT, UR18, 0x5, UPT ;  /* 0x000000051200788c */ /* 0x000fc8000bf05270 */
[----:B------:R-:W-:Y:S02]  /*2ed0*/  USEL UR8, URZ, 0x1, UP0 ;  /* 0x000000013f087887 */ /* 0x000fe40008000000 */
[----:B------:R-:W-:Y:S02]  /*2ee0*/  USEL UR18, UR18, URZ, UP0 ;  /* 0x0000003f12127287 */ /* 0x000fe40008000000 */
[----:B------:R-:W-:-:S06]  /*2ef0*/  ULOP3.LUT UR8, UR4, UR8, URZ, 0x3c, !UPT ;  /* 0x0000000804087292 */ /* 0x000fcc000f8e3c3f */
[----:B0-----:R-:W-:Y:S01]  /*2f00*/  IMAD.U32 R227, RZ, RZ, UR8 ;  /* 0x00000008ffe37e24 */ /* 0x001fe2000f8e00ff */
[----:B------:R-:W-:-:S06]  /*2f10*/  UMOV UR8, 0x1 ;  /* 0x0000000100087882 */ /* 0x000fcc0000000000 */
.L_x_17:
[----:B------:R-:W-:-:S04]  /*2f20*/  UISETP.LT.AND UP0, UPT, UR12, 0x1, UPT ;  /* 0x000000010c00788c */ /* 0x000fc8000bf01270 */
[----:B------:R-:W-:-:S04]  /*2f30*/  USEL UR9, UR12, 0x1, UP0 ;  /* 0x000000010c097887 */ /* 0x000fc80008000000 */
[----:B------:R-:W-:-:S04]  /*2f40*/  UIADD3 UR9, UR12, -UR9, URZ ;  /* 0x800000090c097290 */ /* 0x000fc8000fffe03f */
[----:B------:R-:W-:-:S06]  /*2f50*/  UISETP.GE.AND UP0, UPT, UR9, 0x1, UPT ;  /* 0x000000010900788c */ /* 0x000fcc000bf06270 */
[----:B------:R-:W-:-:S13]  /*2f60*/  PLOP3.LUT P0, PT, PT, PT, UP0, 0x80, 0x0 ;  /* 0x000000000000781c */ /* 0x000fda0003f0f008 */
[----:B------:R-:W-:Y:S05]  /*2f70*/  @!P0 BRA `(.L_x_23) ;  /* 0x0000001000a48947 */ /* 0x000fea0003800000 */
[----:B------:R-:W-:Y:S01]  /*2f80*/  IMAD.U32 R228, RZ, RZ, UR9 ;  /* 0x00000009ffe47e24 */ /* 0x000fe2000f8e00ff */
[----:B------:R-:W-:Y:S01]  /*2f90*/  UMOV UR23, UR5 ;  /* 0x0000000500177c82 */ /* 0x000fe20008000000 */
[----:B------:R-:W-:-:S05]  /*2fa0*/  ULDC UR24, c[0x0][0x50c] ;  /* 0x0001430000187ab9 */ /* 0x000fca0000000800 */
.L_x_31:
[----:B------:R-:W-:-:S06]  /*2fb0*/  UISETP.NE.AND UP0, UPT, UR21, 0x3, UPT ;  /* 0x000000031500788c */ /* 0x000fcc000bf05270 */
[----:B------:R-:W-:-:S13]  /*2fc0*/  PLOP3.LUT P1, PT, PT, PT, UP0, 0x80, 0x0 ;  /* 0x000000000000781c */ /* 0x000fda0003f2f008 */
[----:B-1---5:R-:W-:Y:S05]  /*2fd0*/  @!P1 BRA `(.L_x_24) ;  /* 0x0000000000049947 */ /* 0x022fea0003800000 */
[----:B------:R-:W-:Y:S01]  /*2fe0*/  BPT.TRAP 0x1 ;  /* 0x000000040000795c */ /* 0x000fe20000300000 */
.L_x_24:
[----:B------:R-:W0:Y:S01]  /*2ff0*/  S2UR UR9, SR_CgaCtaId ;  /* 0x00000000000979c3 */ /* 0x000e220000008800 */
[----:B------:R-:W-:Y:S01]  /*3000*/  UMOV UR14, 0x400 ;  /* 0x00000400000e7882 */ /* 0x000fe20000000000 */
[----:B------:R-:W-:Y:S01]  /*3010*/  SHF.L.U32 R229, R227, 0x1f, RZ ;  /* 0x0000001fe3e57819 */ /* 0x000fe200000006ff */
[----:B0-----:R-:W-:-:S04]  /*3020*/  ULEA UR14, UR9, UR14, 0x18 ;  /* 0x0000000e090e7291 */ /* 0x001fc8000f8ec03f */
[----:B------:R-:W-:-:S09]  /*3030*/  ULEA UR9, UR18, UR14, 0x3 ;  /* 0x0000000e12097291 */ /* 0x000fd2000f8e183f */
[----:B------:R0:W1:Y:S01]  /*3040*/  SYNCS.PHASECHK.TRANS64.TRYWAIT P0, [UR9], R229 ;  /* 0x000000e5ff0075a7 */ /* 0x0000620008000149 */
[----:B------:R-:W-:Y:S05]  /*3050*/  @!P1 BRA `(.L_x_25) ;  /* 0x0000000000049947 */ /* 0x000fea0003800000 */
[----:B------:R-:W-:Y:S01]  /*3060*/  BPT.TRAP 0x1 ;  /* 0x000000040000795c */ /* 0x000fe20000300000 */
.L_x_25:
[----:B-1----:R-:W-:Y:S05]  /*3070*/  @P0 BRA `(.L_x_26) ;  /* 0x0000000000080947 */ /* 0x002fea0003800000 */
[----:B------:R-:W1:Y:S02]  /*3080*/  SYNCS.PHASECHK.TRANS64.TRYWAIT P0, [UR9], R229 ;  /* 0x000000e5ff0075a7 */ /* 0x000e640008000149 */
[----:B-1----:R-:W-:Y:S05]  /*3090*/  @!P0 BRA `(.L_x_27) ;  /* 0x000000d400008947 */ /* 0x002fea0003800000 */
.L_x_26:
[----:B------:R-:W-:Y:S01]  /*30a0*/  UIADD3 UR9, UR14, 0xa100, URZ ;  /* 0x0000a1000e097890 */ /* 0x000fe2000fffe03f */
[----:B------:R-:W-:Y:S01]  /*30b0*/  WARPGROUP.ARRIVE ;  /* 0x00000000000079c5 */ /* 0x000fe20000000000 */
[----:B------:R-:W-:Y:S02]  /*30c0*/  UISETP.NE.AND UP0, UPT, UR7, URZ, UPT ;  /* 0x0000003f0700728c */ /* 0x000fe4000bf05270 */
[----:B------:R-:W-:Y:S02]  /*30d0*/  USHF.R.U32.HI UR9, URZ, 0x4, UR9 ;  /* 0x000000043f097899 */ /* 0x000fe40008011609 */
[----:B------:R-:W-:Y:S02]  /*30e0*/  USEL UR8, UR8, URZ, !UP0 ;  /* 0x0000003f08087287 */ /* 0x000fe4000c000000 */
[----:B------:R-:W-:Y:S02]  /*30f0*/  ULOP3.LUT UR9, UR9, 0x3fff, URZ, 0xc0, !UPT ;  /* 0x00003fff09097892 */ /* 0x000fe4000f8ec03f */
[----:B------:R-:W-:-:S02]  /*3100*/  ULOP3.LUT UR7, UR15, 0x10000, URZ, 0xfc, !UPT ;  /* 0x000100000f077892 */ /* 0x000fc4000f8efc3f */
[----:B------:R-:W-:Y:S02]  /*3110*/  ULOP3.LUT UR9, UR9, 0x10000, URZ, 0xfc, !UPT ;  /* 0x0001000009097892 */ /* 0x000fe4000f8efc3f */
[----:B------:R-:W-:Y:S02]  /*3120*/  UISETP.NE.U32.AND UP0, UPT, UR8, URZ, UPT ;  /* 0x0000003f0800728c */ /* 0x000fe4000bf05070 */
[----:B------:R-:W-:Y:S02]  /*3130*/  ULEA UR8, UR18, UR7, 0x9 ;  /* 0x0000000712087291 */ /* 0x000fe4000f8e483f */
[----:B------:R-:W-:Y:S01]  /*3140*/  ULEA UR10, UR18, UR9, 0xa ;  /* 0x00000009120a7291 */ /* 0x000fe2000f8e503f */
[----:B------:R-:W-:Y:S02]  /*3150*/  UMOV UR11, 0x80000020 ;  /* 0x80000020000b7882 */ /* 0x000fe40000000000 */
[----:B------:R-:W-:Y:S01]  /*3160*/  UMOV UR9, 0x80000020 ;  /* 0x8000002000097882 */ /* 0x000fe20000000000 */
[----:B------:R-:W-:-:S05]  /*3170*/  UIADD3 UR6, UR6, 0x2, URZ ;  /* 0x0000000206067890 */ /* 0x000fca000fffe03f */
[----:B------:R-:W-:Y:S01]  /*3180*/  QGMMA.64x256x32.F32.E4M3.E4M3 R24, gdesc[UR8], R24, UP0 ;  /* 0x03e00000081879f3 */ /* 0x000fe2000bf00818 */
[----:B------:R-:W-:Y:S02]  /*3190*/  UIADD3 UR8, UR8, 0x2, URZ ;  /* 0x0000000208087890 */ /* 0x000fe4000fffe03f */
[----:B------:R-:W-:Y:S01]  /*31a0*/  UIADD3 UR10, UR10, 0x2, URZ ;  /* 0x000000020a0a7890 */ /* 0x000fe2000fffe03f */
[----:B------:R-:W-:Y:S01]  /*31b0*/  UMOV UR9, 0x80000020 ;  /* 0x8000002000097882 */ /* 0x000fe20000000000 */
[----:B------:R-:W-:Y:S01]  /*31c0*/  UMOV UR11, 0x80000020 ;  /* 0x80000020000b7882 */ /* 0x000fe20000000000 */
[----:B------:R-:W-:-:S04]  /*31d0*/  UISETP.NE.AND UP0, UPT, UR6, UR24, UPT ;  /* 0x000000180600728c */ /* 0x000fc8000bf05270 */
[----:B------:R-:W-:-:S06]  /*31e0*/  USEL UR7, URZ, 0x1, UP0 ;  /* 0x000000013f077887 */ /* 0x000fcc0008000000 */
[----:B------:R-:W-:-:S12]  /*31f0*/  ISETP.NE.AND P0, PT, RZ, UR7, PT ;  /* 0x00000007ff007c0c */ /* 0x000fd8000bf05270 */
[----:B------:R-:W-:Y:S03]  /*3200*/  QGMMA.64x256x32.F32.E4M3.E4M3 R24, gdesc[UR8], R24, gsb0 ;  /* 0x03e00000081879f3 */ /* 0x000fe60008000818 */
[----:B------:R-:W-:Y:S02]  /*3210*/  WARPGROUP.DEPBAR.LE gsb0, 0x1 ;  /* 0x00008000000079c5 */ /* 0x000fe40000010100 */
[----:B------:R-:W-:Y:S05]  /*3220*/  @!P0 BRA `(.L_x_28) ;  /* 0x0000000c00808947 */ /* 0x000fea0003800000 */
[----:B------:R-:W-:Y:S02]  /*3230*/  WARPGROUP.DEPBAR.LE gsb0, 0x0 ;  /* 0x00008000000079c5 */ /* 0x000fe40000010000 */
[----:B------:R-:W-:-:S01]  /*3240*/  FADD R226, R24, R226 ;  /* 0x000000e218e27221 */ /* 0x000fc20000000000 */
[----:B------:R-:W-:Y:S01]  /*3250*/  FADD R225, R25, R225 ;  /* 0x000000e119e17221 */ /* 0x000fe20000000000 */
[----:B------:R1:W-:Y:S01]  /*3260*/  STL [R1+0x90], R227 ;  /* 0x000090e301007387 */ /* 0x0003e20000100800 */
[----:B------:R-:W-:-:S01]  /*3270*/  FADD R224, R26, R224 ;  /* 0x000000e01ae07221 */ /* 0x000fc20000000000 */
[----:B------:R-:W-:Y:S01]  /*3280*/  FADD R223, R27, R223 ;  /* 0x000000df1bdf7221 */ /* 0x000fe20000000000 */
[----:B------:R-:W-:-:S01]  /*3290*/  FADD R222, R28, R222 ;  /* 0x000000de1cde7221 */ /* 0x000fc20000000000 */
[----:B------:R-:W-:Y:S01]  /*32a0*/  FADD R221, R29, R221 ;  /* 0x000000dd1ddd7221 */ /* 0x000fe20000000000 */
[----:B-1----:R-:W3:Y:S04]  /*32b0*/  LDL.LU R227, [R1+0x30] ;  /* 0x0000300001e37983 */ /* 0x002ee80000300800 */
[----:B------:R1:W-:Y:S01]  /*32c0*/  STL [R1+0x94], R226 ;  /* 0x000094e201007387 */ /* 0x0003e20000100800 */
[----:B------:R-:W-:-:S01]  /*32d0*/  FADD R220, R30, R220 ;  /* 0x000000dc1edc7221 */ /* 0x000fc20000000000 */
[----:B------:R-:W-:-:S02]  /*32e0*/  FADD R219, R31, R219 ;  /* 0x000000db1fdb7221 */ /* 0x000fc40000000000 */
[----:B-1----:R-:W4:Y:S04]  /*32f0*/  LDL.LU R226, [R1+0x2c] ;  /* 0x00002c0001e27983 */ /* 0x002f280000300800 */
[----:B------:R1:W-:Y:S01]  /*3300*/  STL [R1+0x98], R225 ;  /* 0x000098e101007387 */ /* 0x0003e20000100800 */
[----:B------:R-:W-:-:S03]  /*3310*/  FADD R218, R32, R218 ;  /* 0x000000da20da7221 */ /* 0x000fc60000000000 */
[----:B-1----:R-:W2:Y:S04]  /*3320*/  LDL.LU R225, [R1+0x28] ;  /* 0x0000280001e17983 */ /* 0x002ea80000300800 */
        /* <DEDUP_REMOVED lines=9> */
[----:B------:R1:W-:Y:S04]  /*33c0*/  STL [R1+0xa8], R221 ;  /* 0x0000a8dd01007387 */ /* 0x0003e80000100800 */
        /* <DEDUP_REMOVED lines=12> */
[----:B-1----:R-:W2:Y:S01]  /*3490*/  LDL.LU R215, [R1] ;  /* 0x0000000001d77983 */ /* 0x002ea20000300800 */
[----:B------:R-:W-:-:S01]  /*34a0*/  FADD R214, R36, R214 ;  /* 0x000000d624d67221 */ /* 0x000fc20000000000 */
[----:B------:R-:W-:Y:S01]  /*34b0*/  FADD R213, R37, R213 ;  /* 0x000000d525d57221 */ /* 0x000fe20000000000 */
[----:B------:R-:W-:-:S01]  /*34c0*/  FADD R212, R38, R212 ;  /* 0x000000d426d47221 */ /* 0x000fc20000000000 */
[----:B------:R-:W-:Y:S01]  /*34d0*/  FADD R211, R39, R211 ;  /* 0x000000d327d37221 */ /* 0x000fe20000000000 */
[----:B------:R-:W-:-:S01]  /*34e0*/  FADD R210, R40, R210 ;  /* 0x000000d228d27221 */ /* 0x000fc20000000000 */
[----:B------:R-:W-:Y:S01]  /*34f0*/  STL [R1+0xc4], R214 ;  /* 0x0000c4d601007387 */ /* 0x000fe20000100800 */
        /* <DEDUP_REMOVED lines=11> */
[----:B------:R1:W-:Y:S01]  /*35b0*/  STL [R1+0xd0], R211 ;  /* 0x0000d0d301007387 */ /* 0x0003e20000100800 */
[----:B------:R-:W-:-:S01]  /*35c0*/  FADD R200, R50, R200 ;  /* 0x000000c832c87221 */ /* 0x000fc20000000000 */
[----:B------:R-:W-:Y:S01]  /*35d0*/  FADD R199, R51, R199 ;  /* 0x000000c733c77221 */ /* 0x000fe20000000000 */
        /* <DEDUP_REMOVED lines=69> */
[----:B-----5:R-:W-:Y:S01]  /*3a30*/  FADD R0, R121, R0 ;  /* 0x0000000079007221 */ /* 0x020fe20000000000 */
[----:B---3--:R-:W-:-:S01]  /*3a40*/  FADD R227, R134, R227 ;  /* 0x000000e386e37221 */ /* 0x008fc20000000000 */
[----:B----4-:R-:W-:Y:S01]  /*3a50*/  FADD R226, R133, R226 ;  /* 0x000000e285e27221 */ /* 0x010fe20000000000 */
[----:B--2---:R-:W-:-:S01]  /*3a60*/  FADD R225, R132, R225 ;  /* 0x000000e184e17221 */ /* 0x004fc20000000000 */
        /* <DEDUP_REMOVED lines=9> */
[----:B------:R-:W-:-:S05]  /*3b00*/  FADD R215, R122, R215 ;  /* 0x000000d77ad77221 */ /* 0x000fca0000000000 */
[----:B------:R2:W-:Y:S04]  /*3b10*/  STL [R1], R215 ;  /* 0x000000d701007387 */ /* 0x0005e80000100800 */
[----:B------:R3:W-:Y:S04]  /*3b20*/  STL [R1+0x4], R216 ;  /* 0x000004d801007387 */ /* 0x0007e80000100800 */
        /* <DEDUP_REMOVED lines=8> */
[----:B-1----:R-:W4:Y:S04]  /*3bb0*/  LDL.LU R211, [R1+0x34] ;  /* 0x0000340001d37983 */ /* 0x002f280000300800 */
[----:B------:R1:W-:Y:S04]  /*3bc0*/  STL [R1+0x28], R225 ;  /* 0x000028e101007387 */ /* 0x0003e80000100800 */
[----:B------:R-:W4:Y:S04]  /*3bd0*/  LDL.LU R212, [R1+0x38] ;  /* 0x0000380001d47983 */ /* 0x000f280000300800 */
[----:B------:R1:W-:Y:S04]  /*3be0*/  STL [R1+0x2c], R226 ;  /* 0x00002ce201007387 */ /* 0x0003e80000100800 */
[----:B------:R-:W4:Y:S04]  /*3bf0*/  LDL.LU R213, [R1+0x3c] ;  /* 0x00003c0001d57983 */ /* 0x000f280000300800 */
[----:B------:R1:W-:Y:S04]  /*3c00*/  STL [R1+0x30], R227 ;  /* 0x000030e301007387 */ /* 0x0003e80000100800 */
[----:B------:R-:W4:Y:S04]  /*3c10*/  LDL.LU R214, [R1+0x40] ;  /* 0x0000400001d67983 */ /* 0x000f280000300800 */
[----:B--2---:R-:W2:Y:S04]  /*3c20*/  LDL.LU R215, [R1+0x44] ;  /* 0x0000440001d77983 */ /* 0x004ea80000300800 */
[----:B---3--:R-:W3:Y:S04]  /*3c30*/  LDL.LU R216, [R1+0x48] ;  /* 0x0000480001d87983 */ /* 0x008ee80000300800 */
[----:B----4-:R-:W4:Y:S04]  /*3c40*/  LDL.LU R217, [R1+0x4c] ;  /* 0x00004c0001d97983 */ /* 0x010f280000300800 */
[----:B0-----:R-:W4:Y:S04]  /*3c50*/  LDL.LU R218, [R1+0x50] ;  /* 0x0000500001da7983 */ /* 0x001f280000300800 */
[----:B------:R-:W4:Y:S04]  /*3c60*/  LDL.LU R219, [R1+0x54] ;  /* 0x0000540001db7983 */ /* 0x000f280000300800 */
[----:B------:R-:W4:Y:S04]  /*3c70*/  LDL.LU R220, [R1+0x58] ;  /* 0x0000580001dc7983 */ /* 0x000f280000300800 */
[----:B------:R-:W4:Y:S04]  /*3c80*/  LDL.LU R221, [R1+0x5c] ;  /* 0x00005c0001dd7983 */ /* 0x000f280000300800 */
[----:B------:R-:W4:Y:S04]  /*3c90*/  LDL.LU R222, [R1+0x60] ;  /* 0x0000600001de7983 */ /* 0x000f280000300800 */
[----:B------:R-:W4:Y:S04]  /*3ca0*/  LDL.LU R223, [R1+0x64] ;  /* 0x0000640001df7983 */ /* 0x000f280000300800 */
[----:B------:R-:W4:Y:S04]  /*3cb0*/  LDL.LU R224, [R1+0x68] ;  /* 0x0000680001e07983 */ /* 0x000f280000300800 */
[----:B-1----:R-:W4:Y:S04]  /*3cc0*/  LDL.LU R225, [R1+0x6c] ;  /* 0x00006c0001e17983 */ /* 0x002f280000300800 */
[----:B------:R-:W4:Y:S04]  /*3cd0*/  LDL.LU R226, [R1+0x70] ;  /* 0x0000700001e27983 */ /* 0x000f280000300800 */
[----:B------:R-:W4:Y:S01]  /*3ce0*/  LDL.LU R227, [R1+0x74] ;  /* 0x0000740001e37983 */ /* 0x000f220000300800 */
[----:B------:R-:W-:-:S05]  /*3cf0*/  FADD R211, R135, R211 ;  /* 0x000000d387d37221 */ /* 0x000fca0000000000 */
[----:B------:R0:W-:Y:S01]  /*3d00*/  STL [R1+0x34], R211 ;  /* 0x000034d301007387 */ /* 0x0001e20000100800 */
[----:B------:R-:W-:-:S03]  /*3d10*/  FADD R212, R136, R212 ;  /* 0x000000d488d47221 */ /* 0x000fc60000000000 */
[----:B0-----:R1:W5:Y:S01]  /*3d20*/  LDL.LU R211, [R1+0xd0] ;  /* 0x0000d00001d37983 */ /* 0x0013620000300800 */
[----:B------:R-:W-:-:S03]  /*3d30*/  FADD R213, R137, R213 ;  /* 0x000000d589d57221 */ /* 0x000fc60000000000 */
[----:B------:R0:W-:Y:S01]  /*3d40*/  STL [R1+0x38], R212 ;  /* 0x000038d401007387 */ /* 0x0001e20000100800 */
[----:B------:R-:W-:-:S01]  /*3d50*/  FADD R214, R138, R214 ;  /* 0x000000d68ad67221 */ /* 0x000fc20000000000 */
[----:B--2---:R-:W-:Y:S02]  /*3d60*/  FADD R215, R139, R215 ;  /* 0x000000d78bd77221 */ /* 0x004fe40000000000 */
[----:B0-----:R1:W5:Y:S01]  /*3d70*/  LDL.LU R212, [R1+0xcc] ;  /* 0x0000cc0001d47983 */ /* 0x0013620000300800 */
[----:B---3--:R-:W-:-:S03]  /*3d80*/  FADD R216, R140, R216 ;  /* 0x000000d88cd87221 */ /* 0x008fc60000000000 */
[----:B------:R0:W-:Y:S01]  /*3d90*/  STL [R1+0x3c], R213 ;  /* 0x00003cd501007387 */ /* 0x0001e20000100800 */
[----:B----4-:R-:W-:-:S03]  /*3da0*/  FADD R217, R141, R217 ;  /* 0x000000d98dd97221 */ /* 0x010fc60000000000 */
[----:B0-----:R1:W5:Y:S01]  /*3db0*/  LDL.LU R213, [R1+0xc8] ;  /* 0x0000c80001d57983 */ /* 0x0013620000300800 */
[----:B------:R-:W-:-:S03]  /*3dc0*/  FADD R218, R142, R218 ;  /* 0x000000da8eda7221 */ /* 0x000fc60000000000 */
[----:B------:R0:W-:Y:S01]  /*3dd0*/  STL [R1+0x40], R214 ;  /* 0x000040d601007387 */ /* 0x0001e20000100800 */
[----:B------:R-:W-:-:S01]  /*3de0*/  FADD R219, R143, R219 ;  /* 0x000000db8fdb7221 */ /* 0x000fc20000000000 */
[----:B------:R-:W-:Y:S02]  /*3df0*/  FADD R220, R144, R220 ;  /* 0x000000dc90dc7221 */ /* 0x000fe40000000000 */
[----:B0-----:R1:W5:Y:S04]  /*3e00*/  LDL.LU R214, [R1+0xc4] ;  /* 0x0000c40001d67983 */ /* 0x0013680000300800 */
[----:B------:R0:W-:Y:S01]  /*3e10*/  STL [R1+0x44], R215 ;  /* 0x000044d701007387 */ /* 0x0001e20000100800 */
[----:B------:R-:W-:-:S01]  /*3e20*/  FADD R221, R145, R221 ;  /* 0x000000dd91dd7221 */ /* 0x000fc20000000000 */
[----:B------:R-:W-:-:S02]  /*3e30*/  FADD R222, R146, R222 ;  /* 0x000000de92de7221 */ /* 0x000fc40000000000 */
[----:B0-----:R1:W5:Y:S04]  /*3e40*/  LDL.LU R215, [R1+0xc0] ;  /* 0x0000c00001d77983 */ /* 0x0013680000300800 */
[----:B------:R0:W-:Y:S01]  /*3e50*/  STL [R1+0x48], R216 ;  /* 0x000048d801007387 */ /* 0x0001e20000100800 */
[----:B------:R-:W-:-:S03]  /*3e60*/  FADD R223, R147, R223 ;  /* 0x000000df93df7221 */ /* 0x000fc60000000000 */
        /* <DEDUP_REMOVED lines=13> */
[----:B------:R0:W-:Y:S04]  /*3f40*/  STL [R1+0x5c], R221 ;  /* 0x00005cdd01007387 */ /* 0x0001e80000100800 */
        /* <DEDUP_REMOVED lines=12> */
[----:B0-----:R1:W5:Y:S01]  /*4010*/  LDL.LU R227, [R1+0x90] ;  /* 0x0000900001e37983 */ /* 0x0013620000300800 */
[----:B------:R-:W-:-:S05]  /*4020*/  UMOV UR6, URZ ;  /* 0x0000003f00067c82 */ /* 0x000fca0008000000 */
.L_x_28:
[----:B------:R-:W-:Y:S05]  /*4030*/  @!P1 BRA `(.L_x_29) ;  /* 0x0000000000049947 */ /* 0x000fea0003800000 */
[----:B------:R-:W-:Y:S01]  /*4040*/  BPT.TRAP 0x1 ;  /* 0x000000040000795c */ /* 0x000fe20000300000 */
.L_x_29:
[----:B------:R3:W-:Y:S04]  /*4050*/  STL [R1+0x94], R2 ;  /* 0x0000940201007387 */ /* 0x0007e80000100800 */
[----:B---3--:R-:W3:Y:S04]  /*4060*/  LDL R2, [R1+0x78] ;  /* 0x0000780001027983 */ /* 0x008ee80000100800 */
[----:B-----5:R4:W-:Y:S04]  /*4070*/  STL [R1+0x90], R0 ;  /* 0x0000900001007387 */ /* 0x0209e80000100800 */
[----:B----4-:R-:W4:Y:S01]  /*4080*/  LDL R0, [R1+0x7c] ;  /* 0x00007c0001007983 */ /* 0x010f220000100800 */
[----:B0-----:R-:W-:Y:S01]  /*4090*/  IMAD.U32 R229, RZ, RZ, UR23 ;  /* 0x00000017ffe57e24 */ /* 0x001fe2000f8e00ff */
[----:B---3--:R-:W-:-:S02]  /*40a0*/  ISETP.NE.AND P0, PT, R2, RZ, PT ;  /* 0x000000ff0200720c */ /* 0x008fc40003f05270 */
[----:B------:R0:W5:Y:S11]  /*40b0*/  LDL.LU R2, [R1+0x94] ;  /* 0x0000940001027983 */ /* 0x0001760000300800 */
[----:B------:R-:W-:-:S05]  /*40c0*/  @P0 LEA R229, R229, UR14, 0x3 ;  /* 0x0000000ee5e50c11 */ /* 0x000fca000f8e18ff */
[----:B------:R-:W-:-:S05]  /*40d0*/  @P0 VIADD R229, R229, 0x28 ;  /* 0x00000028e5e50836 */ /* 0x000fca0000000000 */
[----:B----4-:R-:W-:Y:S02]  /*40e0*/  @P0 PRMT R229, R0, 0x654, R229 ;  /* 0x0000065400e50816 */ /* 0x010fe400000000e5 */
[----:B------:R0:W5:Y:S01]  /*40f0*/  LDL.LU R0, [R1+0x90] ;  /* 0x0000900001007983 */ /* 0x0001620000300800 */
[----:B------:R-:W-:Y:S01]  /*4100*/  UISETP.GT.U32.AND UP0, UPT, UR13, 0x1, UPT ;  /* 0x000000010d00788c */ /* 0x000fe2000bf04070 */
[----:B------:R0:W-:Y:S05]  /*4110*/  @P0 SYNCS.ARRIVE.TRANS64.RED.A1T0 RZ, [R229+URZ], RZ ;  /* 0x000000ffe5ff09a7 */ /* 0x0001ea000810043f */
[----:B------:R-:W-:-:S13]  /*4120*/  PLOP3.LUT P0, PT, PT, PT, UP0, 0x80, 0x0 ;  /* 0x000000000000781c */ /* 0x000fda0003f0f008 */
[----:B0-----:R-:W-:Y:S05]  /*4130*/  @P0 BRA `(.L_x_30) ;  /* 0x0000000000040947 */ /* 0x001fea0003800000 */
[----:B------:R-:W-:Y:S01]  /*4140*/  BPT.TRAP 0x1 ;  /* 0x000000040000795c */ /* 0x000fe20000300000 */
.L_x_30:
[----:B------:R-:W-:Y:S01]  /*4150*/  UIADD3 UR18, UR18, 0x1, URZ ;  /* 0x0000000112127890 */ /* 0x000fe2000fffe03f */
[C---:B------:R-:W-:Y:S01]  /*4160*/  ISETP.GT.AND P0, PT, R228.reuse, 0x1, PT ;  /* 0x00000001e400780c */ /* 0x040fe20003f04270 */
[----:B------:R-:W-:Y:S01]  /*4170*/  UIADD3 UR23, UR23, 0x1, URZ ;  /* 0x0000000117177890 */ /* 0x000fe2000fffe03f */
[----:B------:R-:W-:Y:S01]  /*4180*/  VIADD R228, R228, 0xffffffff ;  /* 0xffffffffe4e47836 */ /* 0x000fe20000000000 */
[----:B------:R-:W-:Y:S02]  /*4190*/  UISETP.NE.AND UP0, UPT, UR18, 0x5, UPT ;  /* 0x000000051200788c */ /* 0x000fe4000bf05270 */
[----:B------:R-:W-:Y:S02]  /*41a0*/  UISETP.NE.AND UP1, UPT, UR23, 0x5, UPT ;  /* 0x000000051700788c */ /* 0x000fe4000bf25270 */
[----:B------:R-:W-:Y:S02]  /*41b0*/  USEL UR8, URZ, 0x1, UP0 ;  /* 0x000000013f087887 */ /* 0x000fe40008000000 */
[----:B------:R-:W-:-:S02]  /*41c0*/  USEL UR18, UR18, URZ, UP0 ;  /* 0x0000003f12127287 */ /* 0x000fc40008000000 */
[----:B------:R-:W-:Y:S02]  /*41d0*/  USEL UR23, UR23, URZ, UP1 ;  /* 0x0000003f17177287 */ /* 0x000fe40008800000 */
[----:B------:R-:W-:Y:S01]  /*41e0*/  LOP3.LUT R227, R227, UR8, RZ, 0x3c, !PT ;  /* 0x00000008e3e37c12 */ /* 0x000fe2000f8e3cff */
[----:B------:R-:W-:Y:S01]  /*41f0*/  UMOV UR8, 0x1 ;  /* 0x0000000100087882 */ /* 0x000fe20000000000 */
[----:B------:R-:W-:Y:S08]  /*4200*/  @P0 BRA `(.L_x_31) ;  /* 0xffffffec00680947 */ /* 0x000ff0000383ffff */
.L_x_23:
[----:B------:R-:W-:-:S04]  /*4210*/  UISETP.NE.AND UP0, UPT, UR6, URZ, UPT ;  /* 0x0000003f0600728c */ /* 0x000fc8000bf05270 */
[----:B------:R-:W-:-:S06]  /*4220*/  USEL UR6, URZ, 0x1, !UP0 ;  /* 0x000000013f067887 */ /* 0x000fcc000c000000 */
[----:B------:R-:W-:-:S13]  /*4230*/  ISETP.NE.AND P0, PT, RZ, UR6, PT ;  /* 0x00000006ff007c0c */ /* 0x000fda000bf05270 */
[----:B------:R-:W-:Y:S05]  /*4240*/  @!P0 BRA `(.L_x_32) ;  /* 0x0000000c00dc8947 */ /* 0x000fea0003800000 */
[----:B------:R-:W3:Y:S04]  /*4250*/  LDL.LU R227, [R1+0x74] ;  /* 0x0000740001e37983 */ /* 0x000ee80000300800 */
[----:B---3--:R0:W-:Y:S04]  /*4260*/  STL [R1+0x90], R227 ;  /* 0x000090e301007387 */ /* 0x0081e80000100800 */
[----:B0-----:R-:W3:Y:S04]  /*4270*/  LDL.LU R227, [R1+0x70] ;  /* 0x0000700001e37983 */ /* 0x001ee80000300800 */
        /* <DEDUP_REMOVED lines=55> */
[----:B0-----:R-:W3:Y:S01]  /*45f0*/  LDL.LU R227, [R1] ;  /* 0x0000000001e37983 */ /* 0x001ee20000300800 */
[----:B------:R-:W-:-:S02]  /*4600*/  WARPGROUP.DEPBAR.LE gsb0, 0x0 ;  /* 0x00008000000079c5 */ /* 0x000fc40000010000 */
[----:B------:R-:W-:Y:S01]  /*4610*/  FADD R226, R24, R226 ;  /* 0x000000e218e27221 */ /* 0x000fe20000000000 */
        /* <DEDUP_REMOVED lines=95> */
[----:B-----5:R-:W-:Y:S01]  /*4c10*/  FADD R2, R120, R2 ;  /* 0x0000000278027221 */ /* 0x020fe20000000000 */
[----:B------:R-:W-:Y:S01]  /*4c20*/  FADD R0, R121, R0 ;  /* 0x0000000079007221 */ /* 0x000fe20000000000 */
[----:B---3--:R-:W-:-:S05]  /*4c30*/  FADD R227, R122, R227 ;  /* 0x000000e37ae37221 */ /* 0x008fca0000000000 */
[----:B------:R0:W-:Y:S04]  /*4c40*/  STL [R1], R227 ;  /* 0x000000e301007387 */ /* 0x0001e80000100800 */
[----:B0-----:R-:W3:Y:S02]  /*4c50*/  LDL.LU R227, [R1+0x100] ;  /* 0x0001000001e37983 */ /* 0x001ee40000300800 */
[----:B---3--:R-:W-:-:S05]  /*4c60*/  FADD R227, R123, R227 ;  /* 0x000000e37be37221 */ /* 0x008fca0000000000 */
[----:B------:R0:W-:Y:S04]  /*4c70*/  STL [R1+0x4], R227 ;  /* 0x000004e301007387 */ /* 0x0001e80000100800 */
        /* <DEDUP_REMOVED lines=83> */
[----:B------:R0:W-:Y:S02]  /*51b0*/  STL [R1+0x74], R227 ;  /* 0x000074e301007387 */ /* 0x0001e40000100800 */
.L_x_32:
[----:B------:R-:W-:Y:S02]  /*51c0*/  WARPGROUP.DEPBAR.LE gsb0, 0x0 ;  /* 0x00008000000079c5 */ /* 0x000fe40000010000 */
[----:B------:R-:W3:Y:S02]  /*51d0*/  LDC R24, c[0x0][0x28c] ;  /* 0x0000a300ff187b82 */ /* 0x000ee40000000800 */
[----:B---3--:R-:W-:-:S13]  /*51e0*/  ISETP.GE.AND P0, PT, R24, 0x1, PT ;  /* 0x000000011800780c */ /* 0x008fda0003f06270 */
[----:B------:R-:W-:Y:S05]  /*51f0*/  @!P0 BRA `(.L_x_33) ;  /* 0x0000000000648947 */ /* 0x000fea0003800000 */
[----:B------:R-:W-:-:S06]  /*5200*/  UISETP.NE.AND UP0, UPT, UR21, 0x3, UPT ;  /* 0x000000031500788c */ /* 0x000fcc000bf05270 */
[----:B------:R-:W-:-:S13]  /*5210*/  PLOP3.LUT P0, PT, PT, PT, UP0, 0x80, 0x0 ;  /* 0x000000000000781c */ /* 0x000fda0003f0f008 */
[----:B------:R-:W-:Y:S05]  /*5220*/  @!P0 BRA `(.L_x_34) ;  /* 0x0000000000048947 */ /* 0x000fea0003800000 */
[----:B------:R-:W-:Y:S01]  /*5230*/  BPT.TRAP 0x1 ;  /* 0x000000040000795c */ /* 0x000fe20000300000 */
.L_x_34:
[----:B0-----:R-:W3:Y:S01]  /*5240*/  LDL R227, [R1+0x78] ;  /* 0x0000780001e37983 */ /* 0x001ee20000100800 */
[----:B------:R-:W-:Y:S01]  /*5250*/  BSSY B0, `(.L_x_35) ;  /* 0x000000f000007945 */ /* 0x000fe20003800000 */
[----:B---3--:R-:W-:-:S13]  /*5260*/  ISETP.NE.AND P0, PT, R227, RZ, PT ;  /* 0x000000ffe300720c */ /* 0x008fda0003f05270 */
[----:B------:R-:W-:Y:S05]  /*5270*/  @!P0 BRA `(.L_x_36) ;  /* 0x0000000000308947 */ /* 0x000fea0003800000 */
[----:B------:R-:W3:Y:S01]  /*5280*/  LDL R227, [R1+0x7c] ;  /* 0x00007c0001e37983 */ /* 0x000ee20000100800 */
[----:B------:R-:W-:-:S04]  /*5290*/  UISETP.LT.AND UP0, UPT, UR12, 0x1, UPT ;  /* 0x000000010c00788c */ /* 0x000fc8000bf01270 */
[----:B------:R-:W-:-:S04]  /*52a0*/  USEL UR8, UR12, 0x1, UP0 ;  /* 0x000000010c087887 */ /* 0x000fc80008000000 */
[----:B------:R-:W-:-:S04]  /*52b0*/  UIADD3 UR8, UR5, UR12, -UR8 ;  /* 0x0000000c05087290 */ /* 0x000fc8000fffe808 */
[----:B------:R-:W-:-:S04]  /*52c0*/  UIMAD.WIDE.U32 UR6, UR8, -0x33333333, URZ ;  /* 0xcccccccd080678a5 */ /* 0x000fc8000f8e003f */
[----:B------:R-:W-:-:S04]  /*52d0*/  USHF.R.U32.HI UR6, URZ, 0x2, UR7 ;  /* 0x000000023f067899 */ /* 0x000fc80008011607 */
[----:B------:R-:W-:-:S04]  /*52e0*/  UIMAD UR8, UR6, -0x5, UR8 ;  /* 0xfffffffb060878a4 */ /* 0x000fc8000f8e0208 */
[----:B------:R-:W-:-:S04]  /*52f0*/  ULEA UR8, UR8, UR14, 0x3 ;  /* 0x0000000e08087291 */ /* 0x000fc8000f8e183f */
[----:B------:R-:W-:-:S06]  /*5300*/  UIADD3 UR8, UR8, 0x28, URZ ;  /* 0x0000002808087890 */ /* 0x000fcc000fffe03f */
[----:B------:R-:W-:-:S05]  /*5310*/  IMAD.U32 R24, RZ, RZ, UR8 ;  /* 0x00000008ff187e24 */ /* 0x000fca000f8e00ff */
[----:B---3--:R-:W-:-:S04]  /*5320*/  PRMT R24, R227, 0x654, R24 ;  /* 0x00000654e3187816 */ /* 0x008fc80000000018 */
[----:B------:R0:W-:Y:S03]  /*5330*/  SYNCS.ARRIVE.TRANS64.RED.A1T0 RZ, [R24+URZ], RZ ;  /* 0x000000ff18ff79a7 */ /* 0x0001e6000810043f */
.L_x_36:
[----:B------:R-:W-:Y:S05]  /*5340*/  BSYNC B0 ;  /* 0x0000000000007941 */ /* 0x000fea0003800000 */
.L_x_35:
[----:B------:R-:W-:-:S06]  /*5350*/  UISETP.GT.U32.AND UP0, UPT, UR13, 0x1, UPT ;  /* 0x000000010d00788c */ /* 0x000fcc000bf04070 */
[----:B------:R-:W-:-:S13]  /*5360*/  PLOP3.LUT P0, PT, PT, PT, UP0, 0x80, 0x0 ;  /* 0x000000000000781c */ /* 0x000fda0003f0f008 */
[----:B------:R-:W-:Y:S05]  /*5370*/  @P0 BRA `(.L_x_33) ;  /* 0x0000000000040947 */ /* 0x000fea0003800000 */
[----:B------:R-:W-:Y:S01]  /*5380*/  BPT.TRAP 0x1 ;  /* 0x000000040000795c */ /* 0x000fe20000300000 */
.L_x_33:
[----:B-----5:R3:W-:Y:S01]  /*5390*/  STL [R1+0x94], R2 ;  /* 0x0000940201007387 */ /* 0x0207e20000100800 */
[----:B------:R-:W4:Y:S01]  /*53a0*/  LDC R28, c[0x0][0x288] ;  /* 0x0000a200ff1c7b82 */ /* 0x000f220000000800 */
[----:B------:R-:W-:Y:S02]  /*53b0*/  UIADD3 UR9, UR12, UR5, URZ ;  /* 0x000000050c097290 */ /* 0x000fe4000fffe03f */
[----:B------:R0:W-:Y:S01]  /*53c0*/  STL [R1+0x90], R0 ;  /* 0x0000900001007387 */ /* 0x0001e20000100800 */
[----:B------:R-:W-:Y:S01]  /*53d0*/  USHF.R.S32.HI UR10, URZ, 0x1f, UR22 ;  /* 0x0000001f3f0a7899 */ /* 0x000fe20008011416 */
[----:B------:R-:W-:Y:S01]  /*53e0*/  ULDC.64 UR14, c[0x0][0x5d0] ;  /* 0x00017400000e7ab9 */ /* 0x000fe20000000a00 */
[----:B------:R-:W-:Y:S01]  /*53f0*/  ULDC UR11, c[0x0][0x284] ;  /* 0x0000a100000b7ab9 */ /* 0x000fe20000000800 */
[----:B---3--:R-:W3:Y:S01]  /*5400*/  S2R R2, SR_TID.X ;  /* 0x0000000000027919 */ /* 0x008ee20000002100 */
[----:B0-----:R-:W2:Y:S04]  /*5410*/  LDL.LU R0, [R1+0x88] ;  /* 0x0000880001007983 */ /* 0x001ea80000300800 */
[----:B------:R-:W4:Y:S01]  /*5420*/  LDL.LU R227, [R1+0x8c] ;  /* 0x00008c0001e37983 */ /* 0x000f220000300800 */
[----:B------:R-:W-:-:S02]  /*5430*/  UISETP.GT.U32.AND UP0, UPT, UR9, 0x4, UPT ;  /* 0x000000040900788c */ /* 0x000fc4000bf04070 */
[----:B------:R-:W-:Y:S01]  /*5440*/  UISETP.GE.U32.AND UP1, UPT, UR12, 0x5, UPT ;  /* 0x000000050c00788c */ /* 0x000fe2000bf26070 */
[--C-:B---3--:R-:W-:Y:S02]  /*5450*/  SHF.R.U32.HI R24, RZ, 0x2, R2.reuse ;  /* 0x00000002ff187819 */ /* 0x108fe40000011602 */
[----:B------:R-:W-:Y:S02]  /*5460*/  LOP3.LUT R26, R2, 0x60, RZ, 0xc0, !PT ;  /* 0x00000060021a7812 */ /* 0x000fe400078ec0ff */
[----:B------:R-:W-:Y:S02]  /*5470*/  SHF.R.U32.HI R27, RZ, 0x7, R2 ;  /* 0x00000007ff1b7819 */ /* 0x000fe40000011602 */
[----:B------:R-:W-:Y:S02]  /*5480*/  LOP3.LUT R25, R24, 0x7, RZ, 0xc0, !PT ;  /* 0x0000000718197812 */ /* 0x000fe400078ec0ff */
[----:B------:R-:W-:Y:S02]  /*5490*/  SHF.R.U32.HI R26, RZ, 0x1, R26 ;  /* 0x00000001ff1a7819 */ /* 0x000fe4000001161a */
[----:B------:R-:W-:-:S02]  /*54a0*/  LOP3.LUT R24, R27, 0x1, RZ, 0xc0, !PT ;  /* 0x000000011b187812 */ /* 0x000fc400078ec0ff */
[----:B------:R-:W-:-:S03]  /*54b0*/  IADD3 R29, RZ, -R26, -R25 ;  /* 0x8000001aff1d7210 */ /* 0x000fc60007ffe819 */
[C---:B------:R-:W-:Y:S02]  /*54c0*/  IMAD.SHL.U32 R30, R24.reuse, 0x40, RZ ;  /* 0x00000040181e7824 */ /* 0x040fe400078e00ff */
[----:B------:R-:W-:Y:S02]  /*54d0*/  IMAD R29, R24, -0x40, R29 ;  /* 0xffffffc0181d7824 */ /* 0x000fe400078e021d */
[----:B------:R-:W-:Y:S01]  /*54e0*/  IMAD.SHL.U32 R24, R2, 0x2, RZ ;  /* 0x0000000202187824 */ /* 0x000fe200078e00ff */
[----:B------:R-:W-:-:S04]  /*54f0*/  LOP3.LUT R27, R30, 0x40, R25, 0xe2, !PT ;  /* 0x000000401e1b7812 */ /* 0x000fc800078ee219 */
[----:B------:R-:W-:Y:S02]  /*5500*/  LOP3.LUT R30, R24, 0x6, RZ, 0xc0, !PT ;  /* 0x00000006181e7812 */ /* 0x000fe400078ec0ff */
[----:B------:R-:W-:Y:S02]  /*5510*/  LOP3.LUT R24, R2, 0x3, RZ, 0xc0, !PT ;  /* 0x0000000302187812 */ /* 0x000fe400078ec0ff */
[----:B------:R0:W5:Y:S01]  /*5520*/  LDL.LU R2, [R1+0x94] ;  /* 0x0000940001027983 */ /* 0x0001620000300800 */
[----:B------:R-:W-:Y:S01]  /*5530*/  UIMAD.WIDE.U32 UR6, UR9, -0x33333333, URZ ;  /* 0xcccccccd090678a5 */ /* 0x000fe2000f8e003f */
[----:B--2---:R-:W-:Y:S01]  /*5540*/  PRMT R30, R30, 0x6540, R0 ;  /* 0x000065401e1e7816 */ /* 0x004fe20000000000 */
[----:B------:R-:W-:Y:S02]  /*5550*/  IMAD.SHL.U32 R35, R0, 0x100, RZ ;  /* 0x0000010000237824 */ /* 0x000fe400078e00ff */
[----:B------:R0:W5:Y:S01]  /*5560*/  LDL.LU R0, [R1+0x90] ;  /* 0x0000900001007983 */ /* 0x0001620000300800 */
[----:B----4-:R-:W-:Y:S01]  /*5570*/  IMAD R34, R24, -0x2, R28 ;  /* 0xfffffffe18227824 */ /* 0x010fe200078e021c */
[----:B------:R-:W-:Y:S01]  /*5580*/  UIMAD UR5, UR10, UR14, URZ ;  /* 0x0000000e0a0572a4 */ /* 0x000fe2000f8e023f */
[----:B------:R-:W-:Y:S01]  /*5590*/  ISETP.GE.AND P0, PT, R35, R28, PT ;  /* 0x0000001c2300720c */ /* 0x000fe20003f06270 */
[C---:B------:R-:W-:Y:S01]  /*55a0*/  IMAD.SHL.U32 R28, R227.reuse, 0x80, RZ ;  /* 0x00000080e31c7824 */ /* 0x040fe200078e00ff */
[----:B------:R-:W-:Y:S01]  /*55b0*/  UISETP.LT.U32.AND UP0, UPT, UR12, 0x5, UP0 ;  /* 0x000000050c00788c */ /* 0x000fe20008701070 */
[--C-:B------:R-:W-:Y:S01]  /*55c0*/  SHF.R.S32.HI R31, RZ, 0x1f, R30.reuse ;  /* 0x0000001fff1f7819 */ /* 0x100fe2000001141e */
[----:B------:R-:W-:Y:S01]  /*55d0*/  UIMAD UR8, UR22, UR15, UR5 ;  /* 0x0000000f160872a4 */ /* 0x000fe2000f8e0205 */
[----:B------:R-:W-:Y:S01]  /*55e0*/  IMAD.U32 R25, RZ, RZ, UR14 ;  /* 0x0000000eff197e24 */ /* 0x000fe2000f8e00ff */
[C---:B------:R-:W-:Y:S01]  /*55f0*/  ISETP.GE.OR P0, PT, R28.reuse, UR11, P0 ;  /* 0x0000000b1c007c0c */ /* 0x040fe20008706670 */
[----:B------:R-:W-:Y:S01]  /*5600*/  USEL UR5, URZ, 0x1, !UP0 ;  /* 0x000000013f057887 */ /* 0x000fe2000c000000 */
[----:B------:R-:W-:Y:S01]  /*5610*/  IMAD.WIDE R32, R227, 0x80, RZ ;  /* 0x00000080e3207825 */ /* 0x000fe200078e02ff */
[----:B------:R-:W-:Y:S01]  /*5620*/  USHF.R.U32.HI UR6, URZ, 0x2, UR7 ;  /* 0x000000023f067899 */ /* 0x000fe20008011607 */
[----:B------:R-:W-:Y:S01]  /*5630*/  IADD3 R38, -R28, UR11, R29 ;  /* 0x0000000b1c267c10 */ /* 0x000fe2000fffe11d */
[----:B------:R-:W-:Y:S01]  /*5640*/  ULOP3.LUT UR4, UR4, UR5, URZ, 0x3c, !UPT ;  /* 0x0000000504047292 */ /* 0x000fe2000f8e3c3f */
[----:B------:R-:W-:Y:S01]  /*5650*/  IMAD.WIDE.U32 R24, R25, UR22, R30 ;  /* 0x0000001619187c25 */ /* 0x000fe2000f8e001e */
[----:B------:R-:W-:Y:S01]  /*5660*/  UIMAD UR5, UR6, -0x5, UR9 ;  /* 0xfffffffb060578a4 */ /* 0x000fe2000f8e0209 */
[----:B------:R-:W-:Y:S01]  /*5670*/  LOP3.LUT R39, R32, R27, R26, 0xfe, !PT ;  /* 0x0000001b20277212 */ /* 0x000fe200078efe1a */
[----:B------:R-:W-:Y:S01]  /*5680*/  @UP1 ULOP3.LUT UR4, UR4, 0x1, UR6, 0x78, !UPT ;  /* 0x0000000104041892 */ /* 0x000fe2000f8e7806 */
[----:B------:R-:W-:-:S02]  /*5690*/  VIADD R25, R25, UR8 ;  /* 0x0000000819197c36 */ /* 0x000fc40008000000 */
[----:B------:R-:W-:Y:S02]  /*56a0*/  IMAD.IADD R35, R34, 0x1, -R35 ;  /* 0x0000000122237824 */ /* 0x000fe400078e0a23 */
[----:B------:R-:W-:Y:S01]  /*56b0*/  IMAD.MOV.U32 R34, RZ, RZ, -0x1 ;  /* 0xffffffffff227424 */ /* 0x000fe200078e00ff */
[----:B0-----:R-:W-:Y:S06]  /*56c0*/  @P0 BRA `(.L_x_37) ;  /* 0x0000008c00980947 */ /* 0x001fec0003800000 */
[----:B------:R-:W0:Y:S01]  /*56d0*/  LDC.64 R28, c[0x0][0x5c8] ;  /* 0x00017200ff1c7b82 */ /* 0x000e220000000a00 */
[----:B------:R-:W-:Y:S01]  /*56e0*/  ULDC.64 UR6, c[0x0][0x5c0] ;  /* 0x0001700000067ab9 */ /* 0x000fe20000000a00 */
[----:B------:R-:W-:Y:S01]  /*56f0*/  BSSY B0, `(.L_x_37) ;  /* 0x00008e3000007945 */ /* 0x000fe20003800000 */
[-C--:B0-----:R-:W-:Y:S02]  /*5700*/  IMAD R26, R33, R28.reuse, RZ ;  /* 0x0000001c211a7224 */ /* 0x081fe400078e02ff */
[----:B------:R-:W-:-:S04]  /*5710*/  IMAD.WIDE.U32 R24, R39, R28, R24 ;  /* 0x0000001c27187225 */ /* 0x000fc800078e0018 */
[----:B------:R-:W-:Y:S01]  /*5720*/  IMAD R27, R39, R29, R26 ;  /* 0x0000001d271b7224 */ /* 0x000fe200078e021a */
[----:B------:R-:W-:Y:S02]  /*5730*/  LEA R26, P0, R28, R24, 0x3 ;  /* 0x000000181c1a7211 */ /* 0x000fe400078018ff */
[----:B------:R-:W-:Y:S01]  /*5740*/  IADD3 R24, P1, R24, UR6, RZ ;  /* 0x0000000618187c10 */ /* 0x000fe2000ff3e0ff */
[----:B------:R-:W-:Y:S01]  /*5750*/  IMAD.IADD R27, R25, 0x1, R27 ;  /* 0x00000001191b7824 */ /* 0x000fe200078e021b */
[----:B------:R-:W-:-:S04]  /*5760*/  IADD3 R26, P3, R26, UR6, RZ ;  /* 0x000000061a1a7c10 */ /* 0x000fc8000ff7e0ff */
[----:B------:R-:W-:Y:S02]  /*5770*/  LEA.HI.X R28, R28, R27, R29, 0x3, P0 ;  /* 0x0000001b1c1c7211 */ /* 0x000fe400000f1c1d */
[----:B------:R-:W-:Y:S02]  /*5780*/  FSETP.NEU.AND P0, PT, RZ, UR19, PT ;  /* 0x00000013ff007c0b */ /* 0x000fe4000bf0d000 */
[----:B------:R-:W-:Y:S02]  /*5790*/  IADD3.X R25, R27, UR7, RZ, P1, !PT ;  /* 0x000000071b197c10 */ /* 0x000fe40008ffe4ff */
[----:B------:R-:W-:-:S09]  /*57a0*/  IADD3.X R27, R28, UR7, RZ, P3, !PT ;  /* 0x000000071c1b7c10 */ /* 0x000fd20009ffe4ff */
[----:B------:R-:W-:Y:S05]  /*57b0*/  @!P0 BRA `(.L_x_38) ;  /* 0x0000006800d88947 */ /* 0x000fea0003800000 */
[----:B------:R-:W-:Y:S01]  /*57c0*/  ULDC.64 UR8, c[0x0][0x5b8] ;  /* 0x00016e0000087ab9 */ /* 0x000fe20000000a00 */
[----:B------:R-:W-:Y:S01]  /*57d0*/  ISETP.GE.AND P0, PT, R38, 0x1, PT ;  /* 0x000000012600780c */ /* 0x000fe20003f06270 */
[----:B------:R-:W-:Y:S02]  /*57e0*/  UIMAD UR6, UR10, UR8, URZ ;  /* 0x000000080a0672a4 */ /* 0x000fe4000f8e023f */
[----:B------:R-:W-:Y:S01]  /*57f0*/  IMAD.U32 R29, RZ, RZ, UR8 ;  /* 0x00000008ff1d7e24 */ /* 0x000fe2000f8e00ff */
[----:B------:R-:W-:Y:S01]  /*5800*/  BSSY B1, `(.L_x_39) ;  /* 0x000000f000017945 */ /* 0x000fe20003800000 */
[----:B------:R-:W-:Y:S01]  /*5810*/  ISETP.LT.OR P4, PT, R35, 0x1, !P0 ;  /* 0x000000012300780c */ /* 0x000fe20004781670 */
[----:B------:R-:W-:Y:S02]  /*5820*/  UIMAD UR6, UR22, UR9, UR6 ;  /* 0x00000009160672a4 */ /* 0x000fe4000f8e0206 */
[----:B------:R-:W-:Y:S01]  /*5830*/  IMAD.WIDE.U32 R30, R29, UR22, R30 ;  /* 0x000000161d1e7c25 */ /* 0x000fe2000f8e001e */
[----:B------:R-:W-:-:S03]  /*5840*/  ULDC.64 UR8, c[0x0][0x5a8] ;  /* 0x00016a0000087ab9 */ /* 0x000fc60000000a00 */
[----:B------:R-:W-:Y:S01]  /*5850*/  VIADD R31, R31, UR6 ;  /* 0x000000061f1f7c36 */ /* 0x000fe20008000000 */
[----:B------:R-:W-:Y:S02]  /*5860*/  ULDC.64 UR6, c[0x0][0x5b0] ;  /* 0x00016c0000067ab9 */ /* 0x000fe40000000a00 */
[----:B------:R-:W-:Y:S02]  /*5870*/  IMAD R36, R33, UR6, RZ ;  /* 0x0000000621247c24 */ /* 0x000fe4000f8e02ff */
[----:B------:R-:W-:-:S04]  /*5880*/  IMAD.WIDE.U32 R28, R39, UR6, R30 ;  /* 0x00000006271c7c25 */ /* 0x000fc8000f8e001e */
[--C-:B------:R-:W-:Y:S01]  /*5890*/  IMAD R37, R39, UR7, R36.reuse ;  /* 0x0000000727257c24 */ /* 0x100fe2000f8e0224 */
[----:B------:R-:W-:Y:S02]  /*58a0*/  IADD3 R28, P1, R28, UR8, RZ ;  /* 0x000000081c1c7c10 */ /* 0x000fe4000ff3e0ff */
[----:B------:R-:W-:Y:S02]  /*58b0*/  PRMT R36, RZ, 0x7610, R36 ;  /* 0x00007610ff247816 */ /* 0x000fe40000000024 */
[----:B------:R-:W-:Y:S01]  /*58c0*/  IADD3.X R29, R29, UR9, R37, P1, !PT ;  /* 0x000000091d1d7c10 */ /* 0x000fe20008ffe425 */
[----:B------:R-:W-:Y:S08]  /*58d0*/  @P4 BRA `(.L_x_40) ;  /* 0x0000000000044947 */ /* 0x000ff00003800000 */
[----:B------:R0:W5:Y:S02]  /*58e0*/  LDG.E.U8 R36, desc[UR16][R28.64] ;  /* 0x000000101c247981 */ /* 0x000164000c1e1100 */
.L_x_40:
[----:B------:R-:W-:Y:S05]  /*58f0*/  BSYNC B1 ;  /* 0x0000000000017941 */ /* 0x000fea0003800000 */
.L_x_39:
[----:B-----5:R-:W-:Y:S01]  /*5900*/  LOP3.LUT R36, R36, 0xff, RZ, 0xc0, !PT ;  /* 0x000000ff24247812 */ /* 0x020fe200078ec0ff */
[----:B------:R-:W-:Y:S01]  /*5910*/  BSSY B1, `(.L_x_41) ;  /* 0x000000b000017945 */ /* 0x000fe20003800000 */
[----:B------:R-:W-:Y:S02]  /*5920*/  ISETP.LT.OR P3, PT, R35, 0x2, !P0 ;  /* 0x000000022300780c */ /* 0x000fe40004761670 */
[----:B------:R-:W-:-:S05]  /*5930*/  F2FP.F16.E4M3.UNPACK_B R36, R36 ;  /* 0x00000024ff24723e */ /* 0x000fca00020006ff */
[----:B------:R-:W-:-:S05]  /*5940*/  HADD2.F32 R36, -RZ, R36.H0_H0 ;  /* 0x20000024ff247230 */ /* 0x000fca0000004100 */
[----:B------:R-:W-:Y:S01]  /*5950*/  FMUL R37, R36, UR19 ;  /* 0x0000001324257c20 */ /* 0x000fe20008400000 */
[----:B------:R-:W-:-:S03]  /*5960*/  PRMT R36, RZ, 0x7610, R36 ;  /* 0x00007610ff247816 */ /* 0x000fc60000000024 */
[----:B------:R-:W-:-:S05]  /*5970*/  FFMA R37, R226, UR20, R37 ;  /* 0x00000014e2257c23 */ /* 0x000fca0008000025 */
[----:B------:R-:W-:-:S05]  /*5980*/  F2FP.SATFINITE.E4M3.F32.PACK_AB_MERGE_C R37, RZ, R37, RZ ;  /* 0x00000025ff25723e */ /* 0x000fca00048070ff */
[----:B------:R2:W-:Y:S01]  /*5990*/  @!P4 STG.E.U8 desc[UR16][R24.64], R37 ;  /* 0x000000251800c986 */ /* 0x0005e2000c101110 */
[----:B------:R-:W-:Y:S05]  /*59a0*/  @P3 BRA `(.L_x_42) ;  /* 0x0000000000043947 */ /* 0x000fea0003800000 */
[----:B------:R3:W5:Y:S02]  /*59b0*/  LDG.E.U8 R36, desc[UR16][R28.64+0x1] ;  /* 0x000001101c247981 */ /* 0x000764000c1e1100 */
.L_x_42:
[----:B------:R-:W-:Y:S05]  /*59c0*/  BSYNC B1 ;  /* 0x0000000000017941 */ /* 0x000fea0003800000 */
.L_x_41:
[----:B-----5:R-:W-:Y:S01]  /*59d0*/  LOP3.LUT R36, R36, 0xff, RZ, 0xc0, !PT ;  /* 0x000000ff24247812 */ /* 0x020fe200078ec0ff */
[----:B------:R-:W-:Y:S01]  /*59e0*/  BSSY B1, `(.L_x_43) ;  /* 0x0000013000017945 */ /* 0x000fe20003800000 */
[----:B--2---:R-:W-:Y:S02]  /*59f0*/  IADD3 R37, P1, R39, 0x8, RZ ;  /* 0x0000000827257810 */ /* 0x004fe40007f3e0ff */
[----:B------:R-:W-:-:S03]  /*5a00*/  F2FP.F16.E4M3.UNPACK_B R36, R36 ;  /* 0x00000024ff24723e */ /* 0x000fc600020006ff */
[----:B------:R-:W-:Y:S01]  /*5a10*/  IMAD.X R32, RZ, RZ, R33, P1 ;  /* 0x000000ffff207224 */ /* 0x000fe200008e0621 */
[----:B------:R-:W-:Y:S01]  /*5a20*/  ISETP.GE.AND P1, PT, R38, 0x9, PT ;  /* 0x000000092600780c */ /* 0x000fe20003f26270 */
[----:B------:R-:W-:Y:S02]  /*5a30*/  HADD2.F32 R36, -RZ, R36.H0_H0 ;  /* 0x20000024ff247230 */ /* 0x000fe40000004100 */
[----:B------:R-:W-:Y:S01]  /*5a40*/  IMAD R32, R32, UR6, RZ ;  /* 0x0000000620207c24 */ /* 0x000fe2000f8e02ff */
[----:B------:R-:W-:Y:S01]  /*5a50*/  ISETP.LT.OR P5, PT, R35, 0x1, !P1 ;  /* 0x000000012300780c */ /* 0x000fe20004fa1670 */
[----:B------:R-:W-:-:S04]  /*5a60*/  IMAD.WIDE.U32 R30, R37, UR6, R30 ;  /* 0x00000006251e7c25 */ /* 0x000fc8000f8e001e */
[----:B------:R-:W-:Y:S01]  /*5a70*/  FMUL R36, R36, UR19 ;  /* 0x0000001324247c20 */ /* 0x000fe20008400000 */
[----:B------:R-:W-:-:S03]  /*5a80*/  IMAD R37, R37, UR7, R32 ;  /* 0x0000000725257c24 */ /* 0x000fc6000f8e0220 */
[----:B------:R-:W-:Y:S01]  /*5a90*/  FFMA R36, R225, UR20, R36 ;  /* 0x00000014e1247c23 */ /* 0x000fe20008000024 */
[----:B------:R-:W-:Y:S02]  /*5aa0*/  IADD3 R30, P4, R30, UR8, RZ ;  /* 0x000000081e1e7c10 */ /* 0x000fe4000ff9e0ff */
[----:B------:R-:W-:Y:S02]  /*5ab0*/  PRMT R32, RZ, 0x7610, R32 ;  /* 0x00007610ff207816 */ /* 0x000fe40000000020 */
[----:B------:R-:W-:Y:S02]  /*5ac0*/  F2FP.SATFINITE.E4M3.F32.PACK_AB_MERGE_C R33, RZ, R36, RZ ;  /* 0x00000024ff21723e */ /* 0x000fe400048070ff */
[----:B------:R-:W-:-:S03]  /*5ad0*/  IADD3.X R31, R31, UR9, R37, P4, !PT ;  /* 0x000000091f1f7c10 */ /* 0x000fc6000a7fe425 */
[----:B------:R2:W-:Y:S01]  /*5ae0*/  @!P3 STG.E.U8 desc[UR16][R24.64+0x1], R33 ;  /* 0x000001211800b986 */ /* 0x0005e2000c101110 */
[----:B------:R-:W-:Y:S05]  /*5af0*/  @P5 BRA `(.L_x_44) ;  /* 0x0000000000045947 */ /* 0x000fea0003800000 */
[----:B------:R4:W5:Y:S02]  /*5b00*/  LDG.E.U8 R32, desc[UR16][R30.64] ;  /* 0x000000101e207981 */ /* 0x000964000c1e1100 */
.L_x_44:
[----:B------:R-:W-:Y:S05]  /*5b10*/  BSYNC B1 ;  /* 0x0000000000017941 */ /* 0x000fea0003800000 */
.L_x_43:
[----:B-----5:R-:W-:Y:S01]  /*5b20*/  LOP3.LUT R32, R32, 0xff, RZ, 0xc0, !PT ;  /* 0x000000ff20207812 */ /* 0x020fe200078ec0ff */
[----:B------:R-:W-:Y:S01]  /*5b30*/  BSSY B1, `(.L_x_45) ;  /* 0x000000b000017945 */ /* 0x000fe20003800000 */
[----:B------:R-:W-:Y:S02]  /*5b40*/  ISETP.LT.OR P3, PT, R35, 0x2, !P1 ;  /* 0x000000022300780c */ /* 0x000fe40004f61670 */
[----:B------:R-:W-:-:S05]  /*5b50*/  F2FP.F16.E4M3.UNPACK_B R32, R32 ;  /* 0x00000020ff20723e */ /* 0x000fca00020006ff */
[----:B------:R-:W-:-:S05]  /*5b60*/  HADD2.F32 R32, -RZ, R32.H0_H0 ;  /* 0x20000020ff207230 */ /* 0x000fca0000004100 */
[----:B--2---:R-:W-:Y:S01]  /*5b70*/  FMUL R33, R32, UR19 ;  /* 0x0000001320217c20 */ /* 0x004fe20008400000 */
[----:B------:R-:W-:-:S03]  /*5b80*/  PRMT R32, RZ, 0x7610, R32 ;  /* 0x00007610ff207816 */ /* 0x000fc60000000020 */
[----:B------:R-:W-:-:S05]  /*5b90*/  FFMA R33, R224, UR20, R33 ;  /* 0x00000014e0217c23 */ /* 0x000fca0008000021 */
[----:B------:R-:W-:-:S05]  /*5ba0*/  F2FP.SATFINITE.E4M3.F32.PACK_AB_MERGE_C R33, RZ, R33, RZ ;  /* 0x00000021ff21723e */ /* 0x000fca00048070ff */
[----:B------:R2:W-:Y:S01]  /*5bb0*/  @!P5 STG.E.U8 desc[UR16][R26.64], R33 ;  /* 0x000000211a00d986 */ /* 0x0005e2000c101110 */
[----:B------:R-:W-:Y:S05]  /*5bc0*/  @P3 BRA `(.L_x_46) ;  /* 0x0000000000043947 */ /* 0x000fea0003800000 */
[----:B------:R0:W5:Y:S02]  /*5bd0*/  LDG.E.U8 R32, desc[UR16][R30.64+0x1] ;  /* 0x000001101e207981 */ /* 0x000164000c1e1100 */
.L_x_46:
[----:B------:R-:W-:Y:S05]  /*5be0*/  BSYNC B1 ;  /* 0x0000000000017941 */ /* 0x000fea0003800000 */
.L_x_45:
[----:B-----5:R-:W-:Y:S01]  /*5bf0*/  LOP3.LUT R32, R32, 0xff, RZ, 0xc0, !PT ;  /* 0x000000ff20207812 */ /* 0x020fe200078ec0ff */
[----:B------:R-:W-:Y:S01]  /*5c00*/  BSSY B1, `(.L_x_47) ;  /* 0x000000b000017945 */ /* 0x000fe20003800000 */
[----:B------:R-:W-:Y:S02]  /*5c10*/  ISETP.LT.OR P4, PT, R35, 0x9, !P0 ;  /* 0x000000092300780c */ /* 0x000fe40004781670 */
[----:B------:R-:W-:-:S05]  /*5c20*/  F2FP.F16.E4M3.UNPACK_B R32, R32 ;  /* 0x00000020ff20723e */ /* 0x000fca00020006ff */
[----:B------:R-:W-:-:S05]  /*5c30*/  HADD2.F32 R32, -RZ, R32.H0_H0 ;  /* 0x20000020ff207230 */ /* 0x000fca0000004100 */
[----:B------:R-:W-:-:S04]  /*5c40*/  FMUL R32, R32, UR19 ;  /* 0x0000001320207c20 */ /* 0x000fc80008400000 */
[----:B------:R-:W-:-:S05]  /*5c50*/  FFMA R32, R223, UR20, R32 ;  /* 0x00000014df207c23 */ /* 0x000fca0008000020 */
[----:B--2---:R-:W-:Y:S02]  /*5c60*/  F2FP.SATFINITE.E4M3.F32.PACK_AB_MERGE_C R33, RZ, R32, RZ ;  /* 0x00000020ff21723e */ /* 0x004fe400048070ff */
[----:B------:R-:W-:-:S03]  /*5c70*/  PRMT R32, RZ, 0x7610, R32 ;  /* 0x00007610ff207816 */ /* 0x000fc60000000020 */
[----:B------:R2:W-:Y:S01]  /*5c80*/  @!P3 STG.E.U8 desc[UR16][R26.64+0x1], R33 ;  /* 0x000001211a00b986 */ /* 0x0005e2000c101110 */
[----:B------:R-:W-:Y:S05]  /*5c90*/  @P4 BRA `(.L_x_48) ;  /* 0x0000000000044947 */ /* 0x000fea0003800000 */
[----:B------:R0:W5:Y:S02]  /*5ca0*/  LDG.E.U8 R32, desc[UR16][R28.64+0x8] ;  /* 0x000008101c207981 */ /* 0x000164000c1e1100 */
.L_x_48:
[----:B------:R-:W-:Y:S05]  /*5cb0*/  BSYNC B1 ;  /* 0x0000000000017941 */ /* 0x000fea0003800000 */
.L_x_47:
        /* <DEDUP_REMOVED lines=12> */
.L_x_50:
[----:B------:R-:W-:Y:S05]  /*5d80*/  BSYNC B1 ;  /* 0x0000000000017941 */ /* 0x000fea0003800000 */
.L_x_49:
        /* <DEDUP_REMOVED lines=12> */
.L_x_52:
[----:B------:R-:W-:Y:S05]  /*5e50*/  BSYNC B1 ;  /* 0x0000000000017941 */ /* 0x000fea0003800000 */
.L_x_51:
        /* <DEDUP_REMOVED lines=12> */
.L_x_54:
[----:B------:R-:W-:Y:S05]  /*5f20*/  BSYNC B1 ;  /* 0x0000000000017941 */ /* 0x000fea0003800000 */
.L_x_53:
        /* <DEDUP_REMOVED lines=12> */
.L_x_56:
[----:B------:R-:W-:Y:S05]  /*5ff0*/  BSYNC B1 ;  /* 0x0000000000017941 */ /* 0x000fea0003800000 */
.L_x_55:
        /* <DEDUP_REMOVED lines=12> */
.L_x_58:
[----:B------:R-:W-:Y:S05]  /*60c0*/  BSYNC B1 ;  /* 0x0000000000017941 */ /* 0x000fea0003800000 */
.L_x_57:
        /* <DEDUP_REMOVED lines=12> */
.L_x_60:
[----:B------:R-:W-:Y:S05]  /*6190*/  BSYNC B1 ;  /* 0x0000000000017941 */ /* 0x000fea0003800000 */
.L_x_59:
        /* <DEDUP_REMOVED lines=12> */
.L_x_62:
[----:B------:R-:W-:Y:S05]  /*6260*/  BSYNC B1 ;  /* 0x0000000000017941 */ /* 0x000fea0003800000 */
.L_x_61:
        /* <DEDUP_REMOVED lines=12> */
.L_x_64:
[----:B------:R-:W-:Y:S05]  /*6330*/  BSYNC B1 ;  /* 0x0000000000017941 */ /* 0x000fea0003800000 */
.L_x_63:
        /* <DEDUP_REMOVED lines=12> */
.L_x_66:
[----:B------:R-:W-:Y:S05]  /*6400*/  BSYNC B1 ;  /* 0x0000000000017941 */ /* 0x000fea0003800000 */
.L_x_65:
        /* <DEDUP_REMOVED lines=12> */
.L_x_68:
[----:B------:R-:W-:Y:S05]  /*64d0*/  BSYNC B1 ;  /* 0x0000000000017941 */ /* 0x000fea0003800000 */
.L_x_67:
        /* <DEDUP_REMOVED lines=12> */
.L_x_70:
[----:B------:R-:W-:Y:S05]  /*65a0*/  BSYNC B1 ;  /* 0x0000000000017941 */ /* 0x000fea0003800000 */
.L_x_69:
        /* <DEDUP_REMOVED lines=12> */
.L_x_72:
[----:B------:R-:W-:Y:S05]  /*6670*/  BSYNC B1 ;  /* 0x0000000000017941 */ /* 0x000fea0003800000 */
.L_x_71:
        /* <DEDUP_REMOVED lines=12> */
.L_x_74:
[----:B------:R-:W-:Y:S05]  /*6740*/  BSYNC B1 ;  /* 0x0000000000017941 */ /* 0x000fea0003800000 */
.L_x_73:
        /* <DEDUP_REMOVED lines=12> */
.L_x_76:
[----:B------:R-:W-:Y:S05]  /*6810*/  BSYNC B1 ;  /* 0x0000000000017941 */ /* 0x000fea0003800000 */
.L_x_75:
        /* <DEDUP_REMOVED lines=12> */
.L_x_78:
[----:B------:R-:W-:Y:S05]  /*68e0*/  BSYNC B1 ;  /* 0x0000000000017941 */ /* 0x000fea0003800000 */
.L_x_77:
        /* <DEDUP_REMOVED lines=12> */
.L_x_80:
[----:B------:R-:W-:Y:S05]  /*69b0*/  BSYNC B1 ;  /* 0x0000000000017941 */ /* 0x000fea0003800000 */
.L_x_79:
        /* <DEDUP_REMOVED lines=12> */
.L_x_82:
[----:B------:R-:W-:Y:S05]  /*6a80*/  BSYNC B1 ;  /* 0x0000000000017941 */ /* 0x000fea0003800000 */
.L_x_81:
        /* <DEDUP_REMOVED lines=12> */
.L_x_84:
[----:B------:R-:W-:Y:S05]  /*6b50*/  BSYNC B1 ;  /* 0x0000000000017941 */ /* 0x000fea0003800000 */
.L_x_83:
        /* <DEDUP_REMOVED lines=12> */
.L_x_86:
[----:B------:R-:W-:Y:S05]  /*6c20*/  BSYNC B1 ;  /* 0x0000000000017941 */ /* 0x000fea0003800000 */
.L_x_85:
        /* <DEDUP_REMOVED lines=12> */
.L_x_88:
[----:B------:R-:W-:Y:S05]  /*6cf0*/  BSYNC B1 ;  /* 0x0000000000017941 */ /* 0x000fea0003800000 */
.L_x_87:
        /* <DEDUP_REMOVED lines=12> */
.L_x_90:
[----:B------:R-:W-:Y:S05]  /*6dc0*/  BSYNC B1 ;  /* 0x0000000000017941 */ /* 0x000fea0003800000 */
.L_x_89:
        /* <DEDUP_REMOVED lines=12> */
.L_x_92:
[----:B------:R-:W-:Y:S05]  /*6e90*/  BSYNC B1 ;  /* 0x0000000000017941 */ /* 0x000fea0003800000 */
.L_x_91:
        /* <DEDUP_REMOVED lines=12> */
.L_x_94:
[----:B------:R-:W-:Y:S05]  /*6f60*/  BSYNC B1 ;  /* 0x0000000000017941 */ /* 0x000fea0003800000 */
.L_x_93:
        /* <DEDUP_REMOVED lines=12> */
.L_x_96:
[----:B------:R-:W-:Y:S05]  /*7030*/  BSYNC B1 ;  /* 0x0000000000017941 */ /* 0x000fea0003800000 */
.L_x_95:
        /* <DEDUP_REMOVED lines=12> */
.L_x_98:
[----:B------:R-:W-:Y:S05]  /*7100*/  BSYNC B1 ;  /* 0x0000000000017941 */ /* 0x000fea0003800000 */
.L_x_97:
        /* <DEDUP_REMOVED lines=12> */
.L_x_100:
[----:B------:R-:W-:Y:S05]  /*71d0*/  BSYNC B1 ;  /* 0x0000000000017941 */ /* 0x000fea0003800000 */
.L_x_99:
        /* <DEDUP_REMOVED lines=12> */
.L_x_102:
[----:B------:R-:W-:Y:S05]  /*72a0*/  BSYNC B1 ;  /* 0x0000000000017941 */ /* 0x000fea0003800000 */
.L_x_101:
        /* <DEDUP_REMOVED lines=12> */
.L_x_104:
[----:B------:R-:W-:Y:S05]  /*7370*/  BSYNC B1 ;  /* 0x0000000000017941 */ /* 0x000fea0003800000 */
.L_x_103:
        /* <DEDUP_REMOVED lines=12> */
.L_x_106:
[----:B------:R-:W-:Y:S05]  /*7440*/  BSYNC B1 ;  /* 0x0000000000017941 */ /* 0x000fea0003800000 */
.L_x_105:
        /* <DEDUP_REMOVED lines=12> */
.L_x_108:
[----:B------:R-:W-:Y:S05]  /*7510*/  BSYNC B1 ;  /* 0x0000000000017941 */ /* 0x000fea0003800000 */
.L_x_107:
        /* <DEDUP_REMOVED lines=12> */
.L_x_110:
[----:B------:R-:W-:Y:S05]  /*75e0*/  BSYNC B1 ;  /* 0x0000000000017941 */ /* 0x000fea0003800000 */
.L_x_109:
        /* <DEDUP_REMOVED lines=12> */
.L_x_112:
[----:B------:R-:W-:Y:S05]  /*76b0*/  BSYNC B1 ;  /* 0x0000000000017941 */ /* 0x000fea0003800000 */
.L_x_111:
        /* <DEDUP_REMOVED lines=12> */
.L_x_114:
[----:B------:R-:W-:Y:S05]  /*7780*/  BSYNC B1 ;  /* 0x0000000000017941 */ /* 0x000fea0003800000 */
.L_x_113:
        /* <DEDUP_REMOVED lines=12> */
.L_x_116:
[----:B------:R-:W-:Y:S05]  /*7850*/  BSYNC B1 ;  /* 0x0000000000017941 */ /* 0x000fea0003800000 */
.L_x_115:
        /* <DEDUP_REMOVED lines=12> */
.L_x_118:
[----:B------:R-:W-:Y:S05]  /*7920*/  BSYNC B1 ;  /* 0x0000000000017941 */ /* 0x000fea0003800000 */
.L_x_117:
        /* <DEDUP_REMOVED lines=12> */
.L_x_120:
[----:B------:R-:W-:Y:S05]  /*79f0*/  BSYNC B1 ;  /* 0x0000000000017941 */ /* 0x000fea0003800000 */
.L_x_119:
        /* <DEDUP_REMOVED lines=12> */
.L_x_122:
[----:B------:R-:W-:Y:S05]  /*7ac0*/  BSYNC B1 ;  /* 0x0000000000017941 */ /* 0x000fea0003800000 */
.L_x_121:
        /* <DEDUP_REMOVED lines=12> */
.L_x_124:
[----:B------:R-:W-:Y:S05]  /*7b90*/  BSYNC B1 ;  /* 0x0000000000017941 */ /* 0x000fea0003800000 */
.L_x_123:
        /* <DEDUP_REMOVED lines=12> */
.L_x_126:
[----:B------:R-:W-:Y:S05]  /*7c60*/  BSYNC B1 ;  /* 0x0000000000017941 */ /* 0x000fea0003800000 */
.L_x_125:
        /* <DEDUP_REMOVED lines=12> */
.L_x_128:
[----:B------:R-:W-:Y:S05]  /*7d30*/  BSYNC B1 ;  /* 0x0000000000017941 */ /* 0x000fea0003800000 */
.L_x_127:
        /* <DEDUP_REMOVED lines=12> */
.L_x_130:
[----:B------:R-:W-:Y:S05]  /*7e00*/  BSYNC B1 ;  /* 0x0000000000017941 */ /* 0x000fea0003800000 */
.L_x_129:
        /* <DEDUP_REMOVED lines=12> */
.L_x_132:
[----:B------:R-:W-:Y:S05]  /*7ed0*/  BSYNC B1 ;  /* 0x0000000000017941 */ /* 0x000fea0003800000 */
.L_x_131:
        /* <DEDUP_REMOVED lines=12> */
.L_x_134:
[----:B------:R-:W-:Y:S05]  /*7fa0*/  BSYNC B1 ;  /* 0x0000000000017941 */ /* 0x000fea0003800000 */
.L_x_133:
        /* <DEDUP_REMOVED lines=12> */
.L_x_136:
[----:B------:R-:W-:Y:S05]  /*8070*/  BSYNC B1 ;  /* 0x0000000000017941 */ /* 0x000fea0003800000 */
.L_x_135:
        /* <DEDUP_REMOVED lines=12> */
.L_x_138:
[----:B------:R-:W-:Y:S05]  /*8140*/  BSYNC B1 ;  /* 0x0000000000017941 */ /* 0x000fea0003800000 */
.L_x_137:
        /* <DEDUP_REMOVED lines=12> */
.L_x_140:
[----:B------:R-:W-:Y:S05]  /*8210*/  BSYNC B1 ;  /* 0x0000000000017941 */ /* 0x000fea0003800000 */
.L_x_139:
        /* <DEDUP_REMOVED lines=12> */
.L_x_142:
[----:B------:R-:W-:Y:S05]  /*82e0*/  BSYNC B1 ;  /* 0x0000000000017941 */ /* 0x000fea0003800000 */
.L_x_141:
        /* <DEDUP_REMOVED lines=12> */
.L_x_144:
[----:B------:R-:W-:Y:S05]  /*83b0*/  BSYNC B1 ;  /* 0x0000000000017941 */ /* 0x000fea0003800000 */
.L_x_143:
        /* <DEDUP_REMOVED lines=12> */
.L_x_146:
[----:B------:R-:W-:Y:S05]  /*8480*/  BSYNC B1 ;  /* 0x0000000000017941 */ /* 0x000fea0003800000 */
.L_x_145:
        /* <DEDUP_REMOVED lines=12> */
.L_x_148:
[----:B------:R-:W-:Y:S05]  /*8550*/  BSYNC B1 ;  /* 0x0000000000017941 */ /* 0x000fea0003800000 */
.L_x_147:
        /* <DEDUP_REMOVED lines=12> */
.L_x_150:
[----:B------:R-:W-:Y:S05]  /*8620*/  BSYNC B1 ;  /* 0x0000000000017941 */ /* 0x000fea0003800000 */
.L_x_149:
        /* <DEDUP_REMOVED lines=12> */
.L_x_152:
[----:B------:R-:W-:Y:S05]  /*86f0*/  BSYNC B1 ;  /* 0x0000000000017941 */ /* 0x000fea0003800000 */
.L_x_151:
        /* <DEDUP_REMOVED lines=12> */
.L_x_154:
[----:B------:R-:W-:Y:S05]  /*87c0*/  BSYNC B1 ;  /* 0x0000000000017941 */ /* 0x000fea0003800000 */
.L_x_153:
        /* <DEDUP_REMOVED lines=12> */
.L_x_156:
[----:B------:R-:W-:Y:S05]  /*8890*/  BSYNC B1 ;  /* 0x0000000000017941 */ /* 0x000fea0003800000 */
.L_x_155:
        /* <DEDUP_REMOVED lines=12> */
.L_x_158:
[----:B------:R-:W-:Y:S05]  /*8960*/  BSYNC B1 ;  /* 0x0000000000017941 */ /* 0x000fea0003800000 */
.L_x_157:
        /* <DEDUP_REMOVED lines=12> */
.L_x_160:
[----:B------:R-:W-:Y:S05]  /*8a30*/  BSYNC B1 ;  /* 0x0000000000017941 */ /* 0x000fea0003800000 */
.L_x_159:
        /* <DEDUP_REMOVED lines=12> */
.L_x_162:
[----:B------:R-:W-:Y:S05]  /*8b00*/  BSYNC B1 ;  /* 0x0000000000017941 */ /* 0x000fea0003800000 */
.L_x_161:
        /* <DEDUP_REMOVED lines=12> */
.L_x_164:
[----:B------:R-:W-:Y:S05]  /*8bd0*/  BSYNC B1 ;  /* 0x0000000000017941 */ /* 0x000fea0003800000 */
.L_x_163:
        /* <DEDUP_REMOVED lines=12> */
.L_x_166:
[----:B------:R-:W-:Y:S05]  /*8ca0*/  BSYNC B1 ;  /* 0x0000000000017941 */ /* 0x000fea0003800000 */
.L_x_165:
        /* <DEDUP_REMOVED lines=12> */
.L_x_168:
[----:B------:R-:W-:Y:S05]  /*8d70*/  BSYNC B1 ;  /* 0x0000000000017941 */ /* 0x000fea0003800000 */
.L_x_167:
        /* <DEDUP_REMOVED lines=12> */
.L_x_170:
[----:B------:R-:W-:Y:S05]  /*8e40*/  BSYNC B1 ;  /* 0x0000000000017941 */ /* 0x000fea0003800000 */
.L_x_169:
        /* <DEDUP_REMOVED lines=12> */
.L_x_172:
[----:B------:R-:W-:Y:S05]  /*8f10*/  BSYNC B1 ;  /* 0x0000000000017941 */ /* 0x000fea0003800000 */
.L_x_171:
        /* <DEDUP_REMOVED lines=12> */
.L_x_174:
[----:B------:R-:W-:Y:S05]  /*8fe0*/  BSYNC B1 ;  /* 0x0000000000017941 */ /* 0x000fea0003800000 */
.L_x_173:
        /* <DEDUP_REMOVED lines=12> */
.L_x_176:
[----:B------:R-:W-:Y:S05]  /*90b0*/  BSYNC B1 ;  /* 0x0000000000017941 */ /* 0x000fea0003800000 */
.L_x_175:
        /* <DEDUP_REMOVED lines=12> */
.L_x_178:
[----:B------:R-:W-:Y:S05]  /*9180*/  BSYNC B1 ;  /* 0x0000000000017941 */ /* 0x000fea0003800000 */
.L_x_177:
        /* <DEDUP_REMOVED lines=12> */
.L_x_180:
[----:B------:R-:W-:Y:S05]  /*9250*/  BSYNC B1 ;  /* 0x0000000000017941 */ /* 0x000fea0003800000 */
.L_x_179:
        /* <DEDUP_REMOVED lines=12> */
.L_x_182:
[----:B------:R-:W-:Y:S05]  /*9320*/  BSYNC B1 ;  /* 0x0000000000017941 */ /* 0x000fea0003800000 */
.L_x_181:
        /* <DEDUP_REMOVED lines=12> */
.L_x_184:
[----:B------:R-:W-:Y:S05]  /*93f0*/  BSYNC B1 ;  /* 0x0000000000017941 */ /* 0x000fea0003800000 */
.L_x_183:
        /* <DEDUP_REMOVED lines=12> */
.L_x_186:
[----:B------:R-:W-:Y:S05]  /*94c0*/  BSYNC B1 ;  /* 0x0000000000017941 */ /* 0x000fea0003800000 */
.L_x_185:
        /* <DEDUP_REMOVED lines=12> */
.L_x_188:
[----:B------:R-:W-:Y:S05]  /*9590*/  BSYNC B1 ;  /* 0x0000000000017941 */ /* 0x000fea0003800000 */
.L_x_187:
        /* <DEDUP_REMOVED lines=12> */
.L_x_190:
[----:B------:R-:W-:Y:S05]  /*9660*/  BSYNC B1 ;  /* 0x0000000000017941 */ /* 0x000fea0003800000 */
.L_x_189:
[----:B-----5:R-:W-:Y:S01]  /*9670*/  LOP3.LUT R32, R32, 0xff, RZ, 0xc0, !PT ;  /* 0x000000ff20207812 */ /* 0x020fe200078ec0ff */
[----:B------:R-:W-:Y:S01]  /*9680*/  BSSY B1, `(.L_x_191) ;  /* 0x000000b000017945 */ /* 0x000fe20003800000 */
[----:B------:R-:W-:Y:S02]  /*9690*/  ISETP.LT.OR P4, PT, R35, 0x99, !P0 ;  /* 0x000000992300780c */ /* 0x000fe40004781670 */
[----:B------:R-:W-:-:S05]  /*96a0*/  F2FP.F16.E4M3.UNPACK_B R32, R32 ;  /* 0x00000020ff20723e */ /* 0x000fca00020006ff */
[----:B------:R-:W-:-:S05]  /*96b0*/  HADD2.F32 R32, -RZ, R32.H0_H0 ;  /* 0x20000020ff207230 */ /* 0x000fca0000004100 */
[----:B------:R-:W-:-:S04]  /*96c0*/  FMUL R32, R32, UR19 ;  /* 0x0000001320207c20 */ /* 0x000fc80008400000 */
[----:B------:R-:W-:Y:S01]  /*96d0*/  FFMA R32, R23, UR20, R32 ;  /* 0x0000001417207c23 */ /* 0x000fe20008000020 */
[----:B------:R-:W-:-:S04]  /*96e0*/  PRMT R23, RZ, 0x7610, R23 ;  /* 0x00007610ff177816 */ /* 0x000fc80000000017 */
[----:B--2---:R-:W-:-:S05]  /*96f0*/  F2FP.SATFINITE.E4M3.F32.PACK_AB_MERGE_C R33, RZ, R32, RZ ;  /* 0x00000020ff21723e */ /* 0x004fca00048070ff */
[----:B------:R2:W-:Y:S01]  /*9700*/  @!P3 STG.E.U8 desc[UR16][R26.64+0x91], R33 ;  /* 0x000091211a00b986 */ /* 0x0005e2000c101110 */
[----:B------:R-:W-:Y:S05]  /*9710*/  @P4 BRA `(.L_x_192) ;  /* 0x0000000000044947 */ /* 0x000fea0003800000 */
[----:B------:R0:W5:Y:S02]  /*9720*/  LDG.E.U8 R23, desc[UR16][R28.64+0x98] ;  /* 0x000098101c177981 */ /* 0x000164000c1e1100 */
.L_x_192:
[----:B------:R-:W-:Y:S05]  /*9730*/  BSYNC B1 ;  /* 0x0000000000017941 */ /* 0x000fea0003800000 */
.L_x_191:
        /* <DEDUP_REMOVED lines=8> */
[----:B------:R-:W-:-:S05]  /*97c0*/  F2FP.SATFINITE.E4M3.F32.PACK_AB_MERGE_C R23, RZ, R23, RZ ;  /* 0x00000017ff17723e */ /* 0x000fca00048070ff */
[----:B------:R0:W-:Y:S01]  /*97d0*/  @!P4 STG.E.U8 desc[UR16][R24.64+0x98], R23 ;  /* 0x000098171800c986 */ /* 0x0001e2000c101110 */
[----:B------:R-:W-:Y:S05]  /*97e0*/  @P3 BRA `(.L_x_194) ;  /* 0x0000000000043947 */ /* 0x000fea0003800000 */
[----:B------:R0:W5:Y:S02]  /*97f0*/  LDG.E.U8 R22, desc[UR16][R28.64+0x99] ;  /* 0x000099101c167981 */ /* 0x000164000c1e1100 */
.L_x_194:
[----:B------:R-:W-:Y:S05]  /*9800*/  BSYNC B1 ;  /* 0x0000000000017941 */ /* 0x000fea0003800000 */
.L_x_193:
        /* <DEDUP_REMOVED lines=8> */
[----:B0-----:R-:W-:-:S05]  /*9890*/  F2FP.SATFINITE.E4M3.F32.PACK_AB_MERGE_C R23, RZ, R22, RZ ;  /* 0x00000016ff17723e */ /* 0x001fca00048070ff */
[----:B------:R0:W-:Y:S01]  /*98a0*/  @!P3 STG.E.U8 desc[UR16][R24.64+0x99], R23 ;  /* 0x000099171800b986 */ /* 0x0001e2000c101110 */
[----:B------:R-:W-:Y:S05]  /*98b0*/  @P4 BRA `(.L_x_196) ;  /* 0x0000000000044947 */ /* 0x000fea0003800000 */
[----:B------:R0:W5:Y:S02]  /*98c0*/  LDG.E.U8 R21, desc[UR16][R30.64+0x98] ;  /* 0x000098101e157981 */ /* 0x000164000c1e1100 */
.L_x_196:
[----:B------:R-:W-:Y:S05]  /*98d0*/  BSYNC B1 ;  /* 0x0000000000017941 */ /* 0x000fea0003800000 */
.L_x_195:
        /* <DEDUP_REMOVED lines=12> */
.L_x_198:
[----:B------:R-:W-:Y:S05]  /*99a0*/  BSYNC B1 ;  /* 0x0000000000017941 */ /* 0x000fea0003800000 */
.L_x_197:
        /* <DEDUP_REMOVED lines=12> */
.L_x_200:
[----:B------:R-:W-:Y:S05]  /*9a70*/  BSYNC B1 ;  /* 0x0000000000017941 */ /* 0x000fea0003800000 */
.L_x_199:
        /* <DEDUP_REMOVED lines=12> */
.L_x_202:
[----:B------:R-:W-:Y:S05]  /*9b40*/  BSYNC B1 ;  /* 0x0000000000017941 */ /* 0x000fea0003800000 */
.L_x_201:
        /* <DEDUP_REMOVED lines=12> */
.L_x_204:
[----:B------:R-:W-:Y:S05]  /*9c10*/  BSYNC B1 ;  /* 0x0000000000017941 */ /* 0x000fea0003800000 */
.L_x_203:
        /* <DEDUP_REMOVED lines=12> */
.L_x_206:
[----:B------:R-:W-:Y:S05]  /*9ce0*/  BSYNC B1 ;  /* 0x0000000000017941 */ /* 0x000fea0003800000 */
.L_x_205:
        /* <DEDUP_REMOVED lines=12> */
.L_x_208:
[----:B------:R-:W-:Y:S05]  /*9db0*/  BSYNC B1 ;  /* 0x0000000000017941 */ /* 0x000fea0003800000 */
.L_x_207:
        /* <DEDUP_REMOVED lines=12> */
.L_x_210:
[----:B------:R-:W-:Y:S05]  /*9e80*/  BSYNC B1 ;  /* 0x0000000000017941 */ /* 0x000fea0003800000 */
.L_x_209:
        /* <DEDUP_REMOVED lines=12> */
.L_x_212:
[----:B------:R-:W-:Y:S05]  /*9f50*/  BSYNC B1 ;  /* 0x0000000000017941 */ /* 0x000fea0003800000 */
.L_x_211:
        /* <DEDUP_REMOVED lines=12> */
.L_x_214:
[----:B------:R-:W-:Y:S05]  /*a020*/  BSYNC B1 ;  /* 0x0000000000017941 */ /* 0x000fea0003800000 */
.L_x_213:
        /* <DEDUP_REMOVED lines=12> */
.L_x_216:
[----:B------:R-:W-:Y:S05]  /*a0f0*/  BSYNC B1 ;  /* 0x0000000000017941 */ /* 0x000fea0003800000 */
.L_x_215:
        /* <DEDUP_REMOVED lines=12> */
.L_x_218:
[----:B------:R-:W-:Y:S05]  /*a1c0*/  BSYNC B1 ;  /* 0x0000000000017941 */ /* 0x000fea0003800000 */
.L_x_217:
        /* <DEDUP_REMOVED lines=12> */
.L_x_220:
[----:B------:R-:W-:Y:S05]  /*a290*/  BSYNC B1 ;  /* 0x0000000000017941 */ /* 0x000fea0003800000 */
.L_x_219:
        /* <DEDUP_REMOVED lines=12> */
.L_x_222:
[----:B------:R-:W-:Y:S05]  /*a360*/  BSYNC B1 ;  /* 0x0000000000017941 */ /* 0x000fea0003800000 */
.L_x_221:
        /* <DEDUP_REMOVED lines=12> */
.L_x_224:
[----:B------:R-:W-:Y:S05]  /*a430*/  BSYNC B1 ;  /* 0x0000000000017941 */ /* 0x000fea0003800000 */
.L_x_223:
        /* <DEDUP_REMOVED lines=12> */
.L_x_226:
[----:B------:R-:W-:Y:S05]  /*a500*/  BSYNC B1 ;  /* 0x0000000000017941 */ /* 0x000fea0003800000 */
.L_x_225:
        /* <DEDUP_REMOVED lines=12> */
.L_x_228:
[----:B------:R-:W-:Y:S05]  /*a5d0*/  BSYNC B1 ;  /* 0x0000000000017941 */ /* 0x000fea0003800000 */
.L_x_227:
        /* <DEDUP_REMOVED lines=12> */
.L_x_230:
[----:B------:R-:W-:Y:S05]  /*a6a0*/  BSYNC B1 ;  /* 0x0000000000017941 */ /* 0x000fea0003800000 */
.L_x_229:
        /* <DEDUP_REMOVED lines=12> */
.L_x_232:
[----:B------:R-:W-:Y:S05]  /*a770*/  BSYNC B1 ;  /* 0x0000000000017941 */ /* 0x000fea0003800000 */
.L_x_231:
        /* <DEDUP_REMOVED lines=12> */
.L_x_234:
[----:B------:R-:W-:Y:S05]  /*a840*/  BSYNC B1 ;  /* 0x0000000000017941 */ /* 0x000fea0003800000 */
.L_x_233:
[----:B-----5:R-:W-:Y:S01]  /*a850*/  LOP3.LUT R2, R2, 0xff, RZ, 0xc0, !PT ;  /* 0x000000ff02027812 */ /* 0x020fe200078ec0ff */
[----:B------:R-:W-:Y:S01]  /*a860*/  BSSY B1, `(.L_x_235) ;  /* 0x000000b000017945 */ /* 0x000fe20003800000 */
[----:B------:R-:W-:Y:S02]  /*a870*/  ISETP.LT.OR P4, PT, R35, 0xc1, !P1 ;  /* 0x000000c12300780c */ /* 0x000fe40004f81670 */
[----:B------:R-:W-:-:S05]  /*a880*/  F2FP.F16.E4M3.UNPACK_B R2, R2 ;  /* 0x00000002ff02723e */ /* 0x000fca00020006ff */
[----:B------:R-:W-:-:S05]  /*a890*/  HADD2.F32 R2, -RZ, R2.H0_H0 ;  /* 0x20000002ff027230 */ /* 0x000fca0000004100 */
[----:B0-----:R-:W-:-:S04]  /*a8a0*/  FMUL R3, R2, UR19 ;  /* 0x0000001302037c20 */ /* 0x001fc80008400000 */
[----:B------:R-:W-:Y:S01]  /*a8b0*/  FFMA R3, R0, UR20, R3 ;  /* 0x0000001400037c23 */ /* 0x000fe20008000003 */
[----:B------:R-:W-:-:S04]  /*a8c0*/  PRMT R0, RZ, 0x7610, R0 ;  /* 0x00007610ff007816 */ /* 0x000fc80000000000 */
[----:B------:R-:W-:-:S05]  /*a8d0*/  F2FP.SATFINITE.E4M3.F32.PACK_AB_MERGE_C R3, RZ, R3, RZ ;  /* 0x00000003ff03723e */ /* 0x000fca00048070ff */
[----:B------:R0:W-:Y:S01]  /*a8e0*/  @!P3 STG.E.U8 desc[UR16][R24.64+0xc1], R3 ;  /* 0x0000c1031800b986 */ /* 0x0001e2000c101110 */
[----:B------:R-:W-:Y:S05]  /*a8f0*/  @P4 BRA `(.L_x_236) ;  /* 0x0000000000044947 */ /* 0x000fea0003800000 */
[----:B------:R0:W5:Y:S02]  /*a900*/  LDG.E.U8 R0, desc[UR16][R30.64+0xc0] ;  /* 0x0000c0101e007981 */ /* 0x000164000c1e1100 */
.L_x_236:
[----:B------:R-:W-:Y:S05]  /*a910*/  BSYNC B1 ;  /* 0x0000000000017941 */ /* 0x000fea0003800000 */
.L_x_235:
[----:B------:R-:W2:Y:S01]  /*a920*/  LDL.LU R2, [R1] ;  /* 0x0000000001027983 */ /* 0x000ea20000300800 */
[----:B-----5:R-:W-:Y:S01]  /*a930*/  LOP3.LUT R0, R0, 0xff, RZ, 0xc0, !PT ;  /* 0x000000ff00007812 */ /* 0x020fe200078ec0ff */
[----:B------:R-:W-:Y:S01]  /*a940*/  BSSY B1, `(.L_x_237) ;  /* 0x000000b000017945 */ /* 0x000fe20003800000 */
[----:B------:R-:W-:Y:S02]  /*a950*/  ISETP.LT.OR P3, PT, R35, 0xc2, !P1 ;  /* 0x000000c22300780c */ /* 0x000fe40004f61670 */
[----:B------:R-:W-:-:S05]  /*a960*/  F2FP.F16.E4M3.UNPACK_B R0, R0 ;  /* 0x00000000ff00723e */ /* 0x000fca00020006ff */
[----:B------:R-:W-:-:S05]  /*a970*/  HADD2.F32 R0, -RZ, R0.H0_H0 ;  /* 0x20000000ff007230 */ /* 0x000fca0000004100 */
[----:B------:R-:W-:-:S04]  /*a980*/  FMUL R0, R0, UR19 ;  /* 0x0000001300007c20 */ /* 0x000fc80008400000 */
[----:B--2---:R-:W-:-:S05]  /*a990*/  FFMA R0, R2, UR20, R0 ;  /* 0x0000001402007c23 */ /* 0x004fca0008000000 */
[----:B0-----:R-:W-:Y:S02]  /*a9a0*/  F2FP.SATFINITE.E4M3.F32.PACK_AB_MERGE_C R3, RZ, R0, RZ ;  /* 0x00000000ff03723e */ /* 0x001fe400048070ff */
[----:B------:R-:W-:-:S03]  /*a9b0*/  PRMT R0, RZ, 0x7610, R0 ;  /* 0x00007610ff007816 */ /* 0x000fc60000000000 */
[----:B------:R0:W-:Y:S01]  /*a9c0*/  @!P4 STG.E.U8 desc[UR16][R26.64+0xc0], R3 ;  /* 0x0000c0031a00c986 */ /* 0x0001e2000c101110 */
[----:B------:R-:W-:Y:S05]  /*a9d0*/  @P3 BRA `(.L_x_238) ;  /* 0x0000000000043947 */ /* 0x000fea0003800000 */
[----:B------:R2:W5:Y:S02]  /*a9e0*/  LDG.E.U8 R0, desc[UR16][R30.64+0xc1] ;  /* 0x0000c1101e007981 */ /* 0x000564000c1e1100 */
.L_x_238:
[----:B------:R-:W-:Y:S05]  /*a9f0*/  BSYNC B1 ;  /* 0x0000000000017941 */ /* 0x000fea0003800000 */
.L_x_237:
[----:B------:R-:W3:Y:S01]  /*aa00*/  LDL.LU R2, [R1+0x4] ;  /* 0x0000040001027983 */ /* 0x000ee20000300800 */
[----:B-----5:R-:W-:Y:S01]  /*aa10*/  LOP3.LUT R0, R0, 0xff, RZ, 0xc0, !PT ;  /* 0x000000ff00007812 */ /* 0x020fe200078ec0ff */
[----:B------:R-:W-:Y:S01]  /*aa20*/  BSSY B1, `(.L_x_239) ;  /* 0x000000b000017945 */ /* 0x000fe20003800000 */
[----:B------:R-:W-:Y:S02]  /*aa30*/  ISETP.LT.OR P4, PT, R35, 0xc9, !P0 ;  /* 0x000000c92300780c */ /* 0x000fe40004781670 */
[----:B------:R-:W-:-:S05]  /*aa40*/  F2FP.F16.E4M3.UNPACK_B R0, R0 ;  /* 0x00000000ff00723e */ /* 0x000fca00020006ff */
[----:B------:R-:W-:-:S05]  /*aa50*/  HADD2.F32 R0, -RZ, R0.H0_H0 ;  /* 0x20000000ff007230 */ /* 0x000fca0000004100 */
[----:B------:R-:W-:-:S04]  /*aa60*/  FMUL R0, R0, UR19 ;  /* 0x0000001300007c20 */ /* 0x000fc80008400000 */
[----:B---3--:R-:W-:-:S05]  /*aa70*/  FFMA R0, R2, UR20, R0 ;  /* 0x0000001402007c23 */ /* 0x008fca0008000000 */
[----:B0-----:R-:W-:Y:S02]  /*aa80*/  F2FP.SATFINITE.E4M3.F32.PACK_AB_MERGE_C R3, RZ, R0, RZ ;  /* 0x00000000ff03723e */ /* 0x001fe400048070ff */
[----:B------:R-:W-:-:S03]  /*aa90*/  PRMT R0, RZ, 0x7610, R0 ;  /* 0x00007610ff007816 */ /* 0x000fc60000000000 */
[----:B------:R0:W-:Y:S01]  /*aaa0*/  @!P3 STG.E.U8 desc[UR16][R26.64+0xc1], R3 ;  /* 0x0000c1031a00b986 */ /* 0x0001e2000c101110 */
[----:B------:R-:W-:Y:S05]  /*aab0*/  @P4 BRA `(.L_x_240) ;  /* 0x0000000000044947 */ /* 0x000fea0003800000 */
[----:B------:R3:W5:Y:S02]  /*aac0*/  LDG.E.U8 R0, desc[UR16][R28.64+0xc8] ;  /* 0x0000c8101c007981 */ /* 0x000764000c1e1100 */
.L_x_240:
[----:B------:R-:W-:Y:S05]  /*aad0*/  BSYNC B1 ;  /* 0x0000000000017941 */ /* 0x000fea0003800000 */
.L_x_239:
[----:B------:R-:W2:Y:S01]  /*aae0*/  LDL.LU R2, [R1+0x8] ;  /* 0x0000080001027983 */ /* 0x000ea20000300800 */
        /* <DEDUP_REMOVED lines=12> */
.L_x_242:
[----:B------:R-:W-:Y:S05]  /*abb0*/  BSYNC B1 ;  /* 0x0000000000017941 */ /* 0x000fea0003800000 */
.L_x_241:
        /* <DEDUP_REMOVED lines=13> */
.L_x_244:
[----:B------:R-:W-:Y:S05]  /*ac90*/  BSYNC B1 ;  /* 0x0000000000017941 */ /* 0x000fea0003800000 */
.L_x_243:
        /* <DEDUP_REMOVED lines=13> */
.L_x_246:
[----:B------:R-:W-:Y:S05]  /*ad70*/  BSYNC B1 ;  /* 0x0000000000017941 */ /* 0x000fea0003800000 */
.L_x_245:
        /* <DEDUP_REMOVED lines=13> */
.L_x_248:
[----:B------:R-:W-:Y:S05]  /*ae50*/  BSYNC B1 ;  /* 0x0000000000017941 */ /* 0x000fea0003800000 */
.L_x_247:
        /* <DEDUP_REMOVED lines=13> */
.L_x_250:
[----:B------:R-:W-:Y:S05]  /*af30*/  BSYNC B1 ;  /* 0x0000000000017941 */ /* 0x000fea0003800000 */
.L_x_249:
        /* <DEDUP_REMOVED lines=13> */
.L_x_252:
[----:B------:R-:W-:Y:S05]  /*b010*/  BSYNC B1 ;  /* 0x0000000000017941 */ /* 0x000fea0003800000 */
.L_x_251:
        /* <DEDUP_REMOVED lines=13> */
.L_x_254:
[----:B------:R-:W-:Y:S05]  /*b0f0*/  BSYNC B1 ;  /* 0x0000000000017941 */ /* 0x000fea0003800000 */
.L_x_253:
        /* <DEDUP_REMOVED lines=13> */
.L_x_256:
[----:B------:R-:W-:Y:S05]  /*b1d0*/  BSYNC B1 ;  /* 0x0000000000017941 */ /* 0x000fea0003800000 */
.L_x_255:
        /* <DEDUP_REMOVED lines=13> */
.L_x_258:
[----:B------:R-:W-:Y:S05]  /*b2b0*/  BSYNC B1 ;  /* 0x0000000000017941 */ /* 0x000fea0003800000 */
.L_x_257:
        /* <DEDUP_REMOVED lines=13> */
.L_x_260:
[----:B------:R-:W-:Y:S05]  /*b390*/  BSYNC B1 ;  /* 0x0000000000017941 */ /* 0x000fea0003800000 */
.L_x_259:
        /* <DEDUP_REMOVED lines=13> */
.L_x_262:
[----:B------:R-:W-:Y:S05]  /*b470*/  BSYNC B1 ;  /* 0x0000000000017941 */ /* 0x000fea0003800000 */
.L_x_261:
        /* <DEDUP_REMOVED lines=13> */
.L_x_264:
[----:B------:R-:W-:Y:S05]  /*b550*/  BSYNC B1 ;  /* 0x0000000000017941 */ /* 0x000fea0003800000 */
.L_x_263:
        /* <DEDUP_REMOVED lines=13> */
.L_x_266:
[----:B------:R-:W-:Y:S05]  /*b630*/  BSYNC B1 ;  /* 0x0000000000017941 */ /* 0x000fea0003800000 */
.L_x_265:
        /* <DEDUP_REMOVED lines=13> */
.L_x_268:
[----:B------:R-:W-:Y:S05]  /*b710*/  BSYNC B1 ;  /* 0x0000000000017941 */ /* 0x000fea0003800000 */
.L_x_267:
        /* <DEDUP_REMOVED lines=13> */
.L_x_270:
[----:B------:R-:W-:Y:S05]  /*b7f0*/  BSYNC B1 ;  /* 0x0000000000017941 */ /* 0x000fea0003800000 */
.L_x_269:
        /* <DEDUP_REMOVED lines=13> */
.L_x_272:
[----:B------:R-:W-:Y:S05]  /*b8d0*/  BSYNC B1 ;  /* 0x0000000000017941 */ /* 0x000fea0003800000 */
.L_x_271:
        /* <DEDUP_REMOVED lines=13> */
.L_x_274:
[----:B------:R-:W-:Y:S05]  /*b9b0*/  BSYNC B1 ;  /* 0x0000000000017941 */ /* 0x000fea0003800000 */
.L_x_273:
        /* <DEDUP_REMOVED lines=13> */
.L_x_276:
[----:B------:R-:W-:Y:S05]  /*ba90*/  BSYNC B1 ;  /* 0x0000000000017941 */ /* 0x000fea0003800000 */
.L_x_275:
        /* <DEDUP_REMOVED lines=13> */
.L_x_278:
[----:B------:R-:W-:Y:S05]  /*bb70*/  BSYNC B1 ;  /* 0x0000000000017941 */ /* 0x000fea0003800000 */
.L_x_277:
        /* <DEDUP_REMOVED lines=13> */
.L_x_280:
[----:B------:R-:W-:Y:S05]  /*bc50*/  BSYNC B1 ;  /* 0x0000000000017941 */ /* 0x000fea0003800000 */
.L_x_279:
        /* <DEDUP_REMOVED lines=13> */
.L_x_282:
[----:B------:R-:W-:Y:S05]  /*bd30*/  BSYNC B1 ;  /* 0x0000000000017941 */ /* 0x000fea0003800000 */
.L_x_281:
        /* <DEDUP_REMOVED lines=13> */
.L_x_284:
[----:B------:R-:W-:Y:S05]  /*be10*/  BSYNC B1 ;  /* 0x0000000000017941 */ /* 0x000fea0003800000 */
.L_x_283:
        /* <DEDUP_REMOVED lines=13> */
.L_x_286:
[----:B------:R-:W-:Y:S05]  /*bef0*/  BSYNC B1 ;  /* 0x0000000000017941 */ /* 0x000fea0003800000 */
.L_x_285:
        /* <DEDUP_REMOVED lines=13> */
.L_x_288:
[----:B------:R-:W-:Y:S05]  /*bfd0*/  BSYNC B1 ;  /* 0x0000000000017941 */ /* 0x000fea0003800000 */
.L_x_287:
        /* <DEDUP_REMOVED lines=13> */
.L_x_290:
[----:B------:R-:W-:Y:S05]  /*c0b0*/  BSYNC B1 ;  /* 0x0000000000017941 */ /* 0x000fea0003800000 */
.L_x_289:
        /* <DEDUP_REMOVED lines=13> */
.L_x_292:
[----:B------:R-:W-:Y:S05]  /*c190*/  BSYNC B1 ;  /* 0x0000000000017941 */ /* 0x000fea0003800000 */
.L_x_291:
        /* <DEDUP_REMOVED lines=13> */
.L_x_294:
[----:B------:R-:W-:Y:S05]  /*c270*/  BSYNC B1 ;  /* 0x0000000000017941 */ /* 0x000fea0003800000 */
.L_x_293:
[----:B------:R-:W-:Y:S05]  /*c280*/  @P1 BRA `(.L_x_295) ;  /* 0x0000002000a41947 */ /* 0x000fea0003800000 */
[----:B------:R-:W2:Y:S01]  /*c290*/  LDL.LU R2, [R1+0x74] ;  /* 0x0000740001027983 */ /* 0x000ea20000300800 */
[----:B-----5:R-:W-:-:S04]  /*c2a0*/  LOP3.LUT R0, R0, 0xff, RZ, 0xc0, !PT ;  /* 0x000000ff00007812 */ /* 0x020fc800078ec0ff */
[----:B------:R-:W-:-:S05]  /*c2b0*/  F2FP.F16.E4M3.UNPACK_B R0, R0 ;  /* 0x00000000ff00723e */ /* 0x000fca00020006ff */
[----:B------:R-:W-:-:S05]  /*c2c0*/  HADD2.F32 R0, -RZ, R0.H0_H0 ;  /* 0x20000000ff007230 */ /* 0x000fca0000004100 */
[----:B------:R-:W-:-:S04]  /*c2d0*/  FMUL R0, R0, UR19 ;  /* 0x0000001300007c20 */ /* 0x000fc80008400000 */
[----:B--2---:R-:W-:-:S05]  /*c2e0*/  FFMA R0, R2, UR20, R0 ;  /* 0x0000001402007c23 */ /* 0x004fca0008000000 */
[----:B0-----:R-:W-:-:S05]  /*c2f0*/  F2FP.SATFINITE.E4M3.F32.PACK_AB_MERGE_C R3, RZ, R0, RZ ;  /* 0x00000000ff03723e */ /* 0x001fca00048070ff */
[----:B------:R0:W-:Y:S01]  /*c300*/  STG.E.U8 desc[UR16][R26.64+0xf9], R3 ;  /* 0x0000f9031a007986 */ /* 0x0001e2000c101110 */
[----:B------:R-:W-:Y:S05]  /*c310*/  BRA `(.L_x_295) ;  /* 0x0000002000807947 */ /* 0x000fea0003800000 */
.L_x_38:
[----:B------:R-:W-:Y:S01]  /*c320*/  ISETP.GE.AND P1, PT, R38, 0x1, PT ;  /* 0x000000012600780c */ /* 0x000fe20003f26270 */
[----:B------:R-:W-:Y:S01]  /*c330*/  FMUL R226, R226, UR20 ;  /* 0x00000014e2e27c20 */ /* 0x000fe20008400000 */
[----:B------:R-:W2:Y:S01]  /*c340*/  LDL.LU R227, [R1+0x10] ;  /* 0x0000100001e37983 */ /* 0x000ea20000300800 */
[----:B------:R-:W-:Y:S01]  /*c350*/  ISETP.GE.AND P0, PT, R38, 0x9, PT ;  /* 0x000000092600780c */ /* 0x000fe20003f06270 */
[----:B------:R-:W-:Y:S01]  /*c360*/  FMUL R225, R225, UR20 ;  /* 0x00000014e1e17c20 */ /* 0x000fe20008400000 */
[C---:B------:R-:W-:Y:S02]  /*c370*/  ISETP.LT.OR P4, PT, R35.reuse, 0x1, !P1 ;  /* 0x000000012300780c */ /* 0x040fe40004f81670 */
[C---:B------:R-:W-:Y:S02]  /*c380*/  ISETP.LT.OR P5, PT, R35.reuse, 0x2, !P1 ;  /* 0x000000022300780c */ /* 0x040fe40004fa1670 */
[----:B------:R-:W-:Y:S02]  /*c390*/  F2FP.SATFINITE.E4M3.F32.PACK_AB_MERGE_C R29, RZ, R226, RZ ;  /* 0x000000e2ff1d723e */ /* 0x000fe400048070ff */
[C---:B------:R-:W-:Y:S01]  /*c3a0*/  ISETP.LT.OR P3, PT, R35.reuse, 0x1, !P0 ;  /* 0x000000012300780c */ /* 0x040fe20004761670 */
[----:B------:R-:W-:Y:S01]  /*c3b0*/  FMUL R224, R224, UR20 ;  /* 0x00000014e0e07c20 */ /* 0x000fe20008400000 */
[----:B------:R-:W-:Y:S01]  /*c3c0*/  ISETP.LT.OR P6, PT, R35, 0xa, !P1 ;  /* 0x0000000a2300780c */ /* 0x000fe20004fc1670 */
[----:B------:R-:W-:Y:S01]  /*c3d0*/  FMUL R223, R223, UR20 ;  /* 0x00000014dfdf7c20 */ /* 0x000fe20008400000 */
[----:B------:R-:W-:Y:S01]  /*c3e0*/  F2FP.SATFINITE.E4M3.F32.PACK_AB_MERGE_C R225, RZ, R225, RZ ;  /* 0x000000e1ffe1723e */ /* 0x000fe200048070ff */
[----:B------:R-:W-:Y:S01]  /*c3f0*/  FMUL R221, R221, UR20 ;  /* 0x00000014dddd7c20 */ /* 0x000fe20008400000 */
[----:B------:R-:W-:Y:S01]  /*c400*/  FMUL R222, R222, UR20 ;  /* 0x00000014dede7c20 */ /* 0x000fe20008400000 */
[----:B------:R0:W-:Y:S01]  /*c410*/  @!P4 STG.E.U8 desc[UR16][R24.64], R29 ;  /* 0x0000001d1800c986 */ /* 0x0001e2000c101110 */
[----:B------:R-:W-:-:S02]  /*c420*/  ISETP.LT.OR P4, PT, R35, 0x2, !P0 ;  /* 0x000000022300780c */ /* 0x000fc40004781670 */
[----:B------:R-:W-:Y:S01]  /*c430*/  F2FP.SATFINITE.E4M3.F32.PACK_AB_MERGE_C R31, RZ, R224, RZ ;  /* 0x000000e0ff1f723e */ /* 0x000fe200048070ff */
[----:B------:R3:W-:Y:S01]  /*c440*/  @!P5 STG.E.U8 desc[UR16][R24.64+0x1], R225 ;  /* 0x000001e11800d986 */ /* 0x0007e2000c101110 */
[C---:B------:R-:W-:Y:S02]  /*c450*/  ISETP.LT.OR P5, PT, R35.reuse, 0x9, !P1 ;  /* 0x000000092300780c */ /* 0x040fe40004fa1670 */
[----:B------:R-:W-:Y:S01]  /*c460*/  F2FP.SATFINITE.E4M3.F32.PACK_AB_MERGE_C R223, RZ, R223, RZ ;  /* 0x000000dfffdf723e */ /* 0x000fe200048070ff */
[----:B------:R-:W-:Y:S01]  /*c470*/  FMUL R220, R220, UR20 ;  /* 0x00000014dcdc7c20 */ /* 0x000fe20008400000 */
[----:B------:R-:W-:Y:S01]  /*c480*/  F2FP.SATFINITE.E4M3.F32.PACK_AB_MERGE_C R221, RZ, R221, RZ ;  /* 0x000000ddffdd723e */ /* 0x000fe200048070ff */
[----:B------:R-:W-:Y:S01]  /*c490*/  @!P3 STG.E.U8 desc[UR16][R26.64], R31 ;  /* 0x0000001f1a00b986 */ /* 0x000fe2000c101110 */
[----:B------:R-:W-:-:S03]  /*c4a0*/  ISETP.LT.OR P3, PT, R35, 0x9, !P0 ;  /* 0x000000092300780c */ /* 0x000fc60004761670 */
[----:B------:R-:W-:Y:S01]  /*c4b0*/  @!P4 STG.E.U8 desc[UR16][R26.64+0x1], R223 ;  /* 0x000001df1a00c986 */ /* 0x000fe2000c101110 */
[----:B------:R-:W-:-:S03]  /*c4c0*/  ISETP.LT.OR P4, PT, R35, 0xa, !P0 ;  /* 0x0000000a2300780c */ /* 0x000fc60004781670 */
[----:B------:R-:W-:Y:S01]  /*c4d0*/  @!P6 STG.E.U8 desc[UR16][R24.64+0x9], R221 ;  /* 0x000009dd1800e986 */ /* 0x000fe2000c101110 */
[----:B------:R-:W-:Y:S01]  /*c4e0*/  ISETP.LT.OR P6, PT, R35, 0x12, !P1 ;  /* 0x000000122300780c */ /* 0x000fe20004fc1670 */
[----:B------:R-:W-:Y:S01]  /*c4f0*/  FMUL R219, R219, UR20 ;  /* 0x00000014dbdb7c20 */ /* 0x000fe20008400000 */
[----:B0-----:R-:W-:Y:S01]  /*c500*/  F2FP.SATFINITE.E4M3.F32.PACK_AB_MERGE_C R29, RZ, R222, RZ ;  /* 0x000000deff1d723e */ /* 0x001fe200048070ff */
[----:B------:R-:W-:Y:S01]  /*c510*/  FMUL R217, R217, UR20 ;  /* 0x00000014d9d97c20 */ /* 0x000fe20008400000 */
[----:B------:R-:W4:Y:S01]  /*c520*/  LDL.LU R226, [R1+0xc] ;  /* 0x00000c0001e27983 */ /* 0x000f220000300800 */
[----:B------:R-:W-:Y:S02]  /*c530*/  F2FP.SATFINITE.E4M3.F32.PACK_AB_MERGE_C R33, RZ, R220, RZ ;  /* 0x000000dcff21723e */ /* 0x000fe400048070ff */
[----:B------:R-:W-:Y:S01]  /*c540*/  F2FP.SATFINITE.E4M3.F32.PACK_AB_MERGE_C R219, RZ, R219, RZ ;  /* 0x000000dbffdb723e */ /* 0x000fe200048070ff */
[----:B------:R0:W-:Y:S01]  /*c550*/  @!P5 STG.E.U8 desc[UR16][R24.64+0x8], R29 ;  /* 0x0000081d1800d986 */ /* 0x0001e2000c101110 */
[----:B------:R-:W-:-:S02]  /*c560*/  ISETP.LT.OR P5, PT, R35, 0x11, !P1 ;  /* 0x000000112300780c */ /* 0x000fc40004fa1670 */
[----:B------:R-:W-:Y:S01]  /*c570*/  F2FP.SATFINITE.E4M3.F32.PACK_AB_MERGE_C R217, RZ, R217, RZ ;  /* 0x000000d9ffd9723e */ /* 0x000fe200048070ff */
[----:B---3--:R-:W3:Y:S01]  /*c580*/  LDL.LU R225, [R1+0x8] ;  /* 0x0000080001e17983 */ /* 0x008ee20000300800 */
[----:B------:R-:W-:-:S03]  /*c590*/  FMUL R218, R218, UR20 ;  /* 0x00000014dada7c20 */ /* 0x000fc60008400000 */
[----:B------:R-:W4:Y:S04]  /*c5a0*/  LDL.LU R224, [R1+0x4] ;  /* 0x0000040001e07983 */ /* 0x000f280000300800 */
[----:B------:R-:W3:Y:S01]  /*c5b0*/  LDL.LU R222, [R1] ;  /* 0x0000000001de7983 */ /* 0x000ee20000300800 */
[----:B0-----:R-:W-:Y:S01]  /*c5c0*/  F2FP.SATFINITE.E4M3.F32.PACK_AB_MERGE_C R29, RZ, R218, RZ ;  /* 0x000000daff1d723e */ /* 0x001fe200048070ff */
[----:B------:R-:W-:Y:S01]  /*c5d0*/  FMUL R216, R216, UR20 ;  /* 0x00000014d8d87c20 */ /* 0x000fe20008400000 */
[----:B------:R-:W-:Y:S01]  /*c5e0*/  FMUL R215, R215, UR20 ;  /* 0x00000014d7d77c20 */ /* 0x000fe20008400000 */
[----:B------:R0:W-:Y:S01]  /*c5f0*/  @!P3 STG.E.U8 desc[UR16][R26.64+0x8], R33 ;  /* 0x000008211a00b986 */ /* 0x0001e2000c101110 */
[----:B------:R-:W-:Y:S01]  /*c600*/  ISETP.LT.OR P3, PT, R35, 0x11, !P0 ;  /* 0x000000112300780c */ /* 0x000fe20004761670 */
[----:B------:R-:W-:Y:S01]  /*c610*/  FMUL R213, R213, UR20 ;  /* 0x00000014d5d57c20 */ /* 0x000fe20008400000 */
[----:B------:R-:W-:Y:S01]  /*c620*/  F2FP.SATFINITE.E4M3.F32.PACK_AB_MERGE_C R31, RZ, R216, RZ ;  /* 0x000000d8ff1f723e */ /* 0x000fe200048070ff */
[----:B------:R-:W-:Y:S01]  /*c630*/  @!P4 STG.E.U8 desc[UR16][R26.64+0x9], R219 ;  /* 0x000009db1a00c986 */ /* 0x000fe2000c101110 */
[C---:B------:R-:W-:Y:S01]  /*c640*/  ISETP.LT.OR P4, PT, R35.reuse, 0x12, !P0 ;  /* 0x000000122300780c */ /* 0x040fe20004781670 */
[----:B------:R-:W-:Y:S01]  /*c650*/  FMUL R214, R214, UR20 ;  /* 0x00000014d6d67c20 */ /* 0x000fe20008400000 */
[----:B------:R-:W-:Y:S01]  /*c660*/  F2FP.SATFINITE.E4M3.F32.PACK_AB_MERGE_C R215, RZ, R215, RZ ;  /* 0x000000d7ffd7723e */ /* 0x000fe200048070ff */
[----:B------:R-:W-:Y:S01]  /*c670*/  @!P6 STG.E.U8 desc[UR16][R24.64+0x11], R217 ;  /* 0x000011d91800e986 */ /* 0x000fe2000c101110 */
[C---:B------:R-:W-:Y:S01]  /*c680*/  ISETP.LT.OR P6, PT, R35.reuse, 0x1a, !P1 ;  /* 0x0000001a2300780c */ /* 0x040fe20004fc1670 */
[----:B------:R-:W-:Y:S01]  /*c690*/  FMUL R212, R212, UR20 ;  /* 0x00000014d4d47c20 */ /* 0x000fe20008400000 */
[----:B------:R-:W-:Y:S01]  /*c6a0*/  F2FP.SATFINITE.E4M3.F32.PACK_AB_MERGE_C R213, RZ, R213, RZ ;  /* 0x000000d5ffd5723e */ /* 0x000fe200048070ff */
[----:B------:R1:W-:Y:S01]  /*c6b0*/  @!P5 STG.E.U8 desc[UR16][R24.64+0x10], R29 ;  /* 0x0000101d1800d986 */ /* 0x0003e2000c101110 */
[----:B------:R-:W-:Y:S01]  /*c6c0*/  ISETP.LT.OR P5, PT, R35, 0x19, !P1 ;  /* 0x000000192300780c */ /* 0x000fe20004fa1670 */
[----:B------:R-:W-:Y:S01]  /*c6d0*/  FMUL R211, R211, UR20 ;  /* 0x00000014d3d37c20 */ /* 0x000fe20008400000 */
[----:B------:R-:W-:Y:S01]  /*c6e0*/  FMUL R209, R209, UR20 ;  /* 0x00000014d1d17c20 */ /* 0x000fe20008400000 */
[----:B------:R1:W-:Y:S01]  /*c6f0*/  @!P3 STG.E.U8 desc[UR16][R26.64+0x10], R31 ;  /* 0x0000101f1a00b986 */ /* 0x0003e2000c101110 */
[C---:B------:R-:W-:Y:S01]  /*c700*/  ISETP.LT.OR P3, PT, R35.reuse, 0x19, !P0 ;  /* 0x000000192300780c */ /* 0x040fe20004761670 */
[----:B------:R-:W-:Y:S01]  /*c710*/  FMUL R210, R210, UR20 ;  /* 0x00000014d2d27c20 */ /* 0x000fe20008400000 */
[----:B0-----:R-:W-:Y:S01]  /*c720*/  F2FP.SATFINITE.E4M3.F32.PACK_AB_MERGE_C R33, RZ, R212, RZ ;  /* 0x000000d4ff21723e */ /* 0x001fe200048070ff */
[----:B------:R-:W-:Y:S01]  /*c730*/  @!P4 STG.E.U8 desc[UR16][R26.64+0x11], R215 ;  /* 0x000011d71a00c986 */ /* 0x000fe2000c101110 */
[C---:B------:R-:W-:Y:S01]  /*c740*/  ISETP.LT.OR P4, PT, R35.reuse, 0x1a, !P0 ;  /* 0x0000001a2300780c */ /* 0x040fe20004781670 */
[----:B------:R-:W-:Y:S01]  /*c750*/  FMUL R208, R208, UR20 ;  /* 0x00000014d0d07c20 */ /* 0x000fe20008400000 */
[----:B------:R-:W-:Y:S01]  /*c760*/  F2FP.SATFINITE.E4M3.F32.PACK_AB_MERGE_C R211, RZ, R211, RZ ;  /* 0x000000d3ffd3723e */ /* 0x000fe200048070ff */
[----:B------:R-:W-:Y:S01]  /*c770*/  @!P6 STG.E.U8 desc[UR16][R24.64+0x19], R213 ;  /* 0x000019d51800e986 */ /* 0x000fe2000c101110 */
[----:B------:R-:W-:Y:S01]  /*c780*/  ISETP.LT.OR P6, PT, R35, 0x22, !P1 ;  /* 0x000000222300780c */ /* 0x000fe20004fc1670 */
[----:B------:R-:W-:Y:S01]  /*c790*/  FMUL R207, R207, UR20 ;  /* 0x00000014cfcf7c20 */ /* 0x000fe20008400000 */
[----:B-1----:R-:W-:Y:S01]  /*c7a0*/  F2FP.SATFINITE.E4M3.F32.PACK_AB_MERGE_C R29, RZ, R214, RZ ;  /* 0x000000d6ff1d723e */ /* 0x002fe200048070ff */
[----:B------:R-:W-:Y:S01]  /*c7b0*/  FMUL R205, R205, UR20 ;  /* 0x00000014cdcd7c20 */ /* 0x000fe20008400000 */
[----:B------:R-:W-:Y:S01]  /*c7c0*/  F2FP.SATFINITE.E4M3.F32.PACK_AB_MERGE_C R209, RZ, R209, RZ ;  /* 0x000000d1ffd1723e */ /* 0x000fe200048070ff */
[----:B------:R-:W-:Y:S01]  /*c7d0*/  FMUL R206, R206, UR20 ;  /* 0x00000014cece7c20 */ /* 0x000fe20008400000 */
[----:B------:R-:W-:Y:S01]  /*c7e0*/  F2FP.SATFINITE.E4M3.F32.PACK_AB_MERGE_C R31, RZ, R208, RZ ;  /* 0x000000d0ff1f723e */ /* 0x000fe200048070ff */
[----:B------:R0:W-:Y:S01]  /*c7f0*/  @!P5 STG.E.U8 desc[UR16][R24.64+0x18], R29 ;  /* 0x0000181d1800d986 */ /* 0x0001e2000c101110 */
[C---:B------:R-:W-:Y:S01]  /*c800*/  ISETP.LT.OR P5, PT, R35.reuse, 0x21, !P1 ;  /* 0x000000212300780c */ /* 0x040fe20004fa1670 */
[----:B------:R-:W-:Y:S01]  /*c810*/  FMUL R204, R204, UR20 ;  /* 0x00000014cccc7c20 */ /* 0x000fe20008400000 */
[----:B------:R-:W-:Y:S01]  /*c820*/  F2FP.SATFINITE.E4M3.F32.PACK_AB_MERGE_C R207, RZ, R207, RZ ;  /* 0x000000cfffcf723e */ /* 0x000fe200048070ff */
[----:B------:R1:W-:Y:S01]  /*c830*/  @!P3 STG.E.U8 desc[UR16][R26.64+0x18], R33 ;  /* 0x000018211a00b986 */ /* 0x0003e2000c101110 */
[----:B------:R-:W-:Y:S01]  /*c840*/  ISETP.LT.OR P3, PT, R35, 0x21, !P0 ;  /* 0x000000212300780c */ /* 0x000fe20004761670 */
[----:B------:R-:W-:Y:S01]  /*c850*/  FMUL R203, R203, UR20 ;  /* 0x00000014cbcb7c20 */ /* 0x000fe20008400000 */
[----:B------:R-:W-:Y:S01]  /*c860*/  F2FP.SATFINITE.E4M3.F32.PACK_AB_MERGE_C R205, RZ, R205, RZ ;  /* 0x000000cdffcd723e */ /* 0x000fe200048070ff */
[----:B------:R-:W-:Y:S01]  /*c870*/  @!P4 STG.E.U8 desc[UR16][R26.64+0x19], R211 ;  /* 0x000019d31a00c986 */ /* 0x000fe2000c101110 */
[----:B------:R-:W-:Y:S01]  /*c880*/  ISETP.LT.OR P4, PT, R35, 0x22, !P0 ;  /* 0x000000222300780c */ /* 0x000fe20004781670 */
[----:B------:R-:W-:Y:S01]  /*c890*/  FMUL R201, R201, UR20 ;  /* 0x00000014c9c97c20 */ /* 0x000fe20008400000 */
[----:B------:R-:W-:Y:S01]  /*c8a0*/  F2FP.SATFINITE.E4M3.F32.PACK_AB_MERGE_C R203, RZ, R203, RZ ;  /* 0x000000cbffcb723e */ /* 0x000fe200048070ff */
[----:B------:R-:W-:Y:S01]  /*c8b0*/  @!P6 STG.E.U8 desc[UR16][R24.64+0x21], R209 ;  /* 0x000021d11800e986 */ /* 0x000fe2000c101110 */
[----:B------:R-:W-:Y:S01]  /*c8c0*/  ISETP.LT.OR P6, PT, R35, 0x2a, !P1 ;  /* 0x0000002a2300780c */ /* 0x000fe20004fc1670 */
[----:B------:R-:W-:Y:S01]  /*c8d0*/  FMUL R202, R202, UR20 ;  /* 0x00000014caca7c20 */ /* 0x000fe20008400000 */
[----:B0-----:R-:W-:Y:S01]  /*c8e0*/  F2FP.SATFINITE.E4M3.F32.PACK_AB_MERGE_C R29, RZ, R210, RZ ;  /* 0x000000d2ff1d723e */ /* 0x001fe200048070ff */
[----:B------:R-:W-:Y:S01]  /*c8f0*/  FMUL R200, R200, UR20 ;  /* 0x00000014c8c87c20 */ /* 0x000fe20008400000 */
[----:B-1----:R-:W-:Y:S01]  /*c900*/  F2FP.SATFINITE.E4M3.F32.PACK_AB_MERGE_C R33, RZ, R204, RZ ;  /* 0x000000ccff21723e */ /* 0x002fe200048070ff */
[----:B------:R-:W-:Y:S01]  /*c910*/  FMUL R199, R199, UR20 ;  /* 0x00000014c7c77c20 */ /* 0x000fe20008400000 */
[----:B------:R-:W-:Y:S01]  /*c920*/  F2FP.SATFINITE.E4M3.F32.PACK_AB_MERGE_C R201, RZ, R201, RZ ;  /* 0x000000c9ffc9723e */ /* 0x000fe200048070ff */
[----:B------:R0:W-:Y:S01]  /*c930*/  @!P5 STG.E.U8 desc[UR16][R24.64+0x20], R29 ;  /* 0x0000201d1800d986 */ /* 0x0001e2000c101110 */
[----:B------:R-:W-:Y:S01]  /*c940*/  ISETP.LT.OR P5, PT, R35, 0x29, !P1 ;  /* 0x000000292300780c */ /* 0x000fe20004fa1670 */
[----:B------:R-:W-:Y:S01]  /*c950*/  FMUL R197, R197, UR20 ;  /* 0x00000014c5c57c20 */ /* 0x000fe20008400000 */
[----:B------:R-:W-:Y:S01]  /*c960*/  F2FP.SATFINITE.E4M3.F32.PACK_AB_MERGE_C R199, RZ, R199, RZ ;  /* 0x000000c7ffc7723e */ /* 0x000fe200048070ff */
[----:B------:R1:W-:Y:S01]  /*c970*/  @!P3 STG.E.U8 desc[UR16][R26.64+0x20], R31 ;  /* 0x0000201f1a00b986 */ /* 0x0003e2000c101110 */
[C---:B------:R-:W-:Y:S01]  /*c980*/  ISETP.LT.OR P3, PT, R35.reuse, 0x29, !P0 ;  /* 0x000000292300780c */ /* 0x040fe20004761670 */
[----:B------:R-:W-:Y:S01]  /*c990*/  FMUL R198, R198, UR20 ;  /* 0x00000014c6c67c20 */ /* 0x000fe20008400000 */
[----:B------:R-:W-:Y:S01]  /*c9a0*/  F2FP.SATFINITE.E4M3.F32.PACK_AB_MERGE_C R197, RZ, R197, RZ ;  /* 0x000000c5ffc5723e */ /* 0x000fe200048070ff */
[----:B------:R-:W-:Y:S01]  /*c9b0*/  @!P4 STG.E.U8 desc[UR16][R26.64+0x21], R207 ;  /* 0x000021cf1a00c986 */ /* 0x000fe2000c101110 */
[----:B------:R-:W-:Y:S01]  /*c9c0*/  ISETP.LT.OR P4, PT, R35, 0x2a, !P0 ;  /* 0x0000002a2300780c */ /* 0x000fe20004781670 */
[----:B------:R-:W-:Y:S01]  /*c9d0*/  FMUL R196, R196, UR20 ;  /* 0x00000014c4c47c20 */ /* 0x000fe20008400000 */
[----:B------:R-:W-:Y:S01]  /*c9e0*/  FMUL R195, R195, UR20 ;  /* 0x00000014c3c37c20 */ /* 0x000fe20008400000 */
        /* <DEDUP_REMOVED lines=27> */
[----:B------:R-:W-:Y:S01]  /*cba0*/  FMUL R186, R186, UR20 ;  /* 0x00000014baba7c20 */ /* 0x000fe20008400000 */
        /* <DEDUP_REMOVED lines=156> */
[----:B-----5:R-:W-:Y:S01]  /*d570*/  FMUL R0, R0, UR20 ;  /* 0x0000001400007c20 */ /* 0x020fe20008400000 */
[----:B-1----:R-:W-:Y:S01]  /*d580*/  F2FP.SATFINITE.E4M3.F32.PACK_AB_MERGE_C R33, RZ, R164, RZ ;  /* 0x000000a4ff21723e */ /* 0x002fe200048070ff */
        /* <DEDUP_REMOVED lines=9> */
[----:B------:R-:W-:Y:S01]  /*d620*/  FMUL R4, R4, UR20 ;  /* 0x0000001404047c20 */ /* 0x000fe20008400000 */
[----:B------:R-:W-:Y:S01]  /*d630*/  @!P4 STG.E.U8 desc[UR16][R26.64+0x71], R167 ;  /* 0x000071a71a00c986 */ /* 0x000fe2000c101110 */
[----:B------:R-:W-:-:S03]  /*d640*/  ISETP.LT.OR P4, PT, R35, 0x7a, !P0 ;  /* 0x0000007a2300780c */ /* 0x000fc60004781670 */
[----:B------:R-:W-:Y:S01]  /*d650*/  @!P6 STG.E.U8 desc[UR16][R24.64+0x79], R165 ;  /* 0x000079a51800e986 */ /* 0x000fe2000c101110 */
[----:B------:R-:W-:Y:S02]  /*d660*/  ISETP.LT.OR P6, PT, R35, 0x82, !P1 ;  /* 0x000000822300780c */ /* 0x000fe40004fc1670 */
[----:B0-----:R-:W-:Y:S01]  /*d670*/  F2FP.SATFINITE.E4M3.F32.PACK_AB_MERGE_C R29, RZ, R166, RZ ;  /* 0x000000a6ff1d723e */ /* 0x001fe200048070ff */
[----:B------:R-:W4:Y:S01]  /*d680*/  LDL.LU R220, [R1+0x14] ;  /* 0x0000140001dc7983 */ /* 0x000f220000300800 */
[----:B-1----:R-:W-:-:S03]  /*d690*/  F2FP.SATFINITE.E4M3.F32.PACK_AB_MERGE_C R31, RZ, R160, RZ ;  /* 0x000000a0ff1f723e */ /* 0x002fc600048070ff */
[----:B------:R0:W-:Y:S01]  /*d6a0*/  @!P5 STG.E.U8 desc[UR16][R24.64+0x78], R29 ;  /* 0x0000781d1800d986 */ /* 0x0001e2000c101110 */
[----:B------:R-:W-:-:S03]  /*d6b0*/  ISETP.LT.OR P5, PT, R35, 0x81, !P1 ;  /* 0x000000812300780c */ /* 0x000fc60004fa1670 */
[----:B------:R1:W-:Y:S01]  /*d6c0*/  @!P3 STG.E.U8 desc[UR16][R26.64+0x78], R33 ;  /* 0x000078211a00b986 */ /* 0x0003e2000c101110 */
[----:B------:R-:W-:-:S03]  /*d6d0*/  ISETP.LT.OR P3, PT, R35, 0x81, !P0 ;  /* 0x000000812300780c */ /* 0x000fc60004761670 */
        /* <DEDUP_REMOVED lines=26> */
[----:B0-----:R-:W-:Y:S02]  /*d880*/  F2FP.SATFINITE.E4M3.F32.PACK_AB_MERGE_C R29, RZ, R154, RZ ;  /* 0x0000009aff1d723e */ /* 0x001fe400048070ff */
[----:B-1----:R-:W-:-:S03]  /*d890*/  F2FP.SATFINITE.E4M3.F32.PACK_AB_MERGE_C R33, RZ, R20, RZ ;  /* 0x00000014ff21723e */ /* 0x002fc600048070ff */
[----:B------:R0:W-:Y:S01]  /*d8a0*/  @!P5 STG.E.U8 desc[UR16][R24.64+0x90], R29 ;  /* 0x0000901d1800d986 */ /* 0x0001e2000c101110 */
[----:B------:R-:W-:-:S03]  /*d8b0*/  ISETP.LT.OR P5, PT, R35, 0x99, !P1 ;  /* 0x000000992300780c */ /* 0x000fc60004fa1670 */
[----:B------:R-:W-:Y:S01]  /*d8c0*/  @!P3 STG.E.U8 desc[UR16][R26.64+0x90], R31 ;  /* 0x0000901f1a00b986 */ /* 0x000fe2000c101110 */
[----:B------:R-:W-:-:S03]  /*d8d0*/  ISETP.LT.OR P3, PT, R35, 0x99, !P0 ;  /* 0x000000992300780c */ /* 0x000fc60004761670 */
[----:B------:R1:W-:Y:S01]  /*d8e0*/  @!P4 STG.E.U8 desc[UR16][R26.64+0x91], R23 ;  /* 0x000091171a00c986 */ /* 0x0003e2000c101110 */
[----:B------:R-:W-:-:S03]  /*d8f0*/  ISETP.LT.OR P4, PT, R35, 0x9a, !P0 ;  /* 0x0000009a2300780c */ /* 0x000fc60004781670 */
[----:B------:R2:W-:Y:S01]  /*d900*/  @!P6 STG.E.U8 desc[UR16][R24.64+0x99], R21 ;  /* 0x000099151800e986 */ /* 0x0005e2000c101110 */
[----:B------:R-:W-:Y:S02]  /*d910*/  ISETP.LT.OR P6, PT, R35, 0xa2, !P1 ;  /* 0x000000a22300780c */ /* 0x000fe40004fc1670 */
[----:B0-----:R-:W-:-:S05]  /*d920*/  F2FP.SATFINITE.E4M3.F32.PACK_AB_MERGE_C R29, RZ, R22, RZ ;  /* 0x00000016ff1d723e */ /* 0x001fca00048070ff */
[----:B------:R-:W-:Y:S01]  /*d930*/  @!P5 STG.E.U8 desc[UR16][R24.64+0x98], R29 ;  /* 0x0000981d1800d986 */ /* 0x000fe2000c101110 */
[C---:B------:R-:W-:Y:S02]  /*d940*/  ISETP.LT.OR P5, PT, R35.reuse, 0xa1, !P1 ;  /* 0x000000a12300780c */ /* 0x040fe40004fa1670 */
[----:B-1----:R-:W-:Y:S01]  /*d950*/  F2FP.SATFINITE.E4M3.F32.PACK_AB_MERGE_C R23, RZ, R18, RZ ;  /* 0x00000012ff17723e */ /* 0x002fe200048070ff */
[----:B------:R-:W-:Y:S01]  /*d960*/  @!P3 STG.E.U8 desc[UR16][R26.64+0x98], R33 ;  /* 0x000098211a00b986 */ /* 0x000fe2000c101110 */
[C---:B------:R-:W-:Y:S02]  /*d970*/  ISETP.LT.OR P3, PT, R35.reuse, 0xa1, !P0 ;  /* 0x000000a12300780c */ /* 0x040fe40004761670 */
[----:B--2---:R-:W-:Y:S01]  /*d980*/  F2FP.SATFINITE.E4M3.F32.PACK_AB_MERGE_C R21, RZ, R16, RZ ;  /* 0x00000010ff15723e */ /* 0x004fe200048070ff */
[----:B------:R0:W-:Y:S01]  /*d990*/  @!P4 STG.E.U8 desc[UR16][R26.64+0x99], R19 ;  /* 0x000099131a00c986 */ /* 0x0001e2000c101110 */
[----:B------:R-:W-:-:S03]  /*d9a0*/  ISETP.LT.OR P4, PT, R35, 0xa2, !P0 ;  /* 0x000000a22300780c */ /* 0x000fc60004781670 */
[----:B------:R1:W-:Y:S01]  /*d9b0*/  @!P6 STG.E.U8 desc[UR16][R24.64+0xa1], R17 ;  /* 0x0000a1111800e986 */ /* 0x0003e2000c101110 */
[----:B------:R-:W-:-:S03]  /*d9c0*/  ISETP.LT.OR P6, PT, R35, 0xaa, !P1 ;  /* 0x000000aa2300780c */ /* 0x000fc60004fc1670 */
[----:B------:R-:W-:Y:S01]  /*d9d0*/  @!P5 STG.E.U8 desc[UR16][R24.64+0xa0], R23 ;  /* 0x0000a0171800d986 */ /* 0x000fe2000c101110 */
[----:B------:R-:W-:-:S03]  /*d9e0*/  ISETP.LT.OR P5, PT, R35, 0xa9, !P1 ;  /* 0x000000a92300780c */ /* 0x000fc60004fa1670 */
[----:B------:R-:W-:Y:S01]  /*d9f0*/  @!P3 STG.E.U8 desc[UR16][R26.64+0xa0], R21 ;  /* 0x0000a0151a00b986 */ /* 0x000fe2000c101110 */
[C---:B------:R-:W-:Y:S02]  /*da00*/  ISETP.LT.OR P3, PT, R35.reuse, 0xa9, !P0 ;  /* 0x000000a92300780c */ /* 0x040fe40004761670 */
[----:B0-----:R-:W-:Y:S01]  /*da10*/  F2FP.SATFINITE.E4M3.F32.PACK_AB_MERGE_C R19, RZ, R14, RZ ;  /* 0x0000000eff13723e */ /* 0x001fe200048070ff */
[----:B------:R0:W-:Y:S01]  /*da20*/  @!P4 STG.E.U8 desc[UR16][R26.64+0xa1], R15 ;  /* 0x0000a10f1a00c986 */ /* 0x0001e2000c101110 */
[C---:B------:R-:W-:Y:S02]  /*da30*/  ISETP.LT.OR P4, PT, R35.reuse, 0xaa, !P0 ;  /* 0x000000aa2300780c */ /* 0x040fe40004781670 */
[----:B-1----:R-:W-:Y:S01]  /*da40*/  F2FP.SATFINITE.E4M3.F32.PACK_AB_MERGE_C R17, RZ, R12, RZ ;  /* 0x0000000cff11723e */ /* 0x002fe200048070ff */
        /* <DEDUP_REMOVED lines=15> */
[----:B0-----:R-:W-:Y:S02]  /*db40*/  F2FP.SATFINITE.E4M3.F32.PACK_AB_MERGE_C R11, RZ, R6, RZ ;  /* 0x00000006ff0b723e */ /* 0x001fe400048070ff */
[C---:B------:R-:W-:Y:S01]  /*db50*/  ISETP.LT.OR P3, PT, R35.reuse, 0xb9, !P0 ;  /* 0x000000b92300780c */ /* 0x040fe20004761670 */
[----:B------:R0:W-:Y:S01]  /*db60*/  @!P4 STG.E.U8 desc[UR16][R26.64+0xb1], R7 ;  /* 0x0000b1071a00c986 */ /* 0x0001e2000c101110 */
[----:B-1----:R-:W-:Y:S02]  /*db70*/  F2FP.SATFINITE.E4M3.F32.PACK_AB_MERGE_C R9, RZ, R4, RZ ;  /* 0x00000004ff09723e */ /* 0x002fe400048070ff */
[----:B------:R-:W-:Y:S01]  /*db80*/  ISETP.LT.OR P4, PT, R35, 0xba, !P0 ;  /* 0x000000ba2300780c */ /* 0x000fe20004781670 */
[----:B------:R1:W-:Y:S04]  /*db90*/  @!P6 STG.E.U8 desc[UR16][R24.64+0xb9], R5 ;  /* 0x0000b9051800e986 */ /* 0x0003e8000c101110 */
[----:B------:R2:W-:Y:S01]  /*dba0*/  @!P5 STG.E.U8 desc[UR16][R24.64+0xb8], R11 ;  /* 0x0000b80b1800d986 */ /* 0x0005e2000c101110 */
[----:B------:R-:W-:Y:S01]  /*dbb0*/  FMUL R4, R227, UR20 ;  /* 0x00000014e3047c20 */ /* 0x000fe20008400000 */
[----:B------:R-:W-:-:S02]  /*dbc0*/  ISETP.LT.OR P5, PT, R35, 0xc1, !P1 ;  /* 0x000000c12300780c */ /* 0x000fc40004fa1670 */
[----:B0-----:R-:W-:Y:S02]  /*dbd0*/  F2FP.SATFINITE.E4M3.F32.PACK_AB_MERGE_C R7, RZ, R3, RZ ;  /* 0x00000003ff07723e */ /* 0x001fe400048070ff */
[----:B-1----:R-:W-:Y:S01]  /*dbe0*/  F2FP.SATFINITE.E4M3.F32.PACK_AB_MERGE_C R5, RZ, R0, RZ ;  /* 0x00000000ff05723e */ /* 0x002fe200048070ff */
[----:B---3--:R-:W-:Y:S01]  /*dbf0*/  FMUL R0, R222, UR20 ;  /* 0x00000014de007c20 */ /* 0x008fe20008400000 */
[----:B------:R-:W-:Y:S01]  /*dc00*/  ISETP.LT.OR P6, PT, R35, 0xc2, !P1 ;  /* 0x000000c22300780c */ /* 0x000fe20004fc1670 */
[----:B------:R-:W3:Y:S01]  /*dc10*/  LDL.LU R222, [R1+0x20] ;  /* 0x0000200001de7983 */ /* 0x000ee20000300800 */
[----:B--2---:R-:W-:Y:S02]  /*dc20*/  F2FP.SATFINITE.E4M3.F32.PACK_AB_MERGE_C R11, RZ, R2, RZ ;  /* 0x00000002ff0b723e */ /* 0x004fe400048070ff */
[----:B------:R-:W-:Y:S01]  /*dc30*/  F2FP.SATFINITE.E4M3.F32.PACK_AB_MERGE_C R13, RZ, R0, RZ ;  /* 0x00000000ff0d723e */ /* 0x000fe200048070ff */
[----:B----4-:R-:W-:Y:S01]  /*dc40*/  FMUL R0, R224, UR20 ;  /* 0x00000014e0007c20 */ /* 0x010fe20008400000 */
[----:B------:R-:W-:Y:S01]  /*dc50*/  FMUL R2, R225, UR20 ;  /* 0x00000014e1027c20 */ /* 0x000fe20008400000 */
[----:B------:R-:W2:Y:S04]  /*dc60*/  LDL.LU R224, [R1+0x24] ;  /* 0x0000240001e07983 */ /* 0x000ea80000300800 */
[----:B------:R-:W4:Y:S01]  /*dc70*/  LDL.LU R225, [R1+0x28] ;  /* 0x0000280001e17983 */ /* 0x000f220000300800 */
[----:B------:R-:W-:-:S03]  /*dc80*/  FMUL R3, R226, UR20 ;  /* 0x00000014e2037c20 */ /* 0x000fc60008400000 */
[----:B------:R-:W4:Y:S04]  /*dc90*/  LDL.LU R226, [R1+0x2c] ;  /* 0x00002c0001e27983 */ /* 0x000f280000300800 */
[----:B------:R-:W4:Y:S04]  /*dca0*/  LDL.LU R227, [R1+0x30] ;  /* 0x0000300001e37983 */ /* 0x000f280000300800 */
[----:B------:R-:W-:Y:S01]  /*dcb0*/  @!P3 STG.E.U8 desc[UR16][R26.64+0xb8], R9 ;  /* 0x0000b8091a00b986 */ /* 0x000fe2000c101110 */
[----:B------:R-:W-:-:S03]  /*dcc0*/  ISETP.LT.OR P3, PT, R35, 0xc1, !P0 ;  /* 0x000000c12300780c */ /* 0x000fc60004761670 */
[----:B------:R0:W-:Y:S01]  /*dcd0*/  @!P4 STG.E.U8 desc[UR16][R26.64+0xb9], R7 ;  /* 0x0000b9071a00c986 */ /* 0x0001e2000c101110 */
[----:B------:R-:W-:-:S03]  /*dce0*/  ISETP.LT.OR P4, PT, R35, 0xc2, !P0 ;  /* 0x000000c22300780c */ /* 0x000fc60004781670 */
[----:B------:R-:W-:Y:S01]  /*dcf0*/  @!P5 STG.E.U8 desc[UR16][R24.64+0xc0], R11 ;  /* 0x0000c00b1800d986 */ /* 0x000fe2000c101110 */
[----:B------:R-:W-:-:S03]  /*dd00*/  ISETP.LT.OR P5, PT, R35, 0xc9, !P1 ;  /* 0x000000c92300780c */ /* 0x000fc60004fa1670 */
[----:B------:R1:W-:Y:S01]  /*dd10*/  @!P6 STG.E.U8 desc[UR16][R24.64+0xc1], R5 ;  /* 0x0000c1051800e986 */ /* 0x0003e2000c101110 */
[----:B0-----:R-:W-:-:S03]  /*dd20*/  F2FP.SATFINITE.E4M3.F32.PACK_AB_MERGE_C R7, RZ, R0, RZ ;  /* 0x00000000ff07723e */ /* 0x001fc600048070ff */
[----:B------:R-:W-:Y:S01]  /*dd30*/  @!P3 STG.E.U8 desc[UR16][R26.64+0xc0], R13 ;  /* 0x0000c00d1a00b986 */ /* 0x000fe2000c101110 */
[C---:B------:R-:W-:Y:S02]  /*dd40*/  ISETP.LT.OR P6, PT, R35.reuse, 0xca, !P1 ;  /* 0x000000ca2300780c */ /* 0x040fe40004fc1670 */
[----:B-1----:R-:W-:Y:S01]  /*dd50*/  F2FP.SATFINITE.E4M3.F32.PACK_AB_MERGE_C R5, RZ, R2, RZ ;  /* 0x00000002ff05723e */ /* 0x002fe200048070ff */
[----:B------:R0:W-:Y:S01]  /*dd60*/  @!P4 STG.E.U8 desc[UR16][R26.64+0xc1], R7 ;  /* 0x0000c1071a00c986 */ /* 0x0001e2000c101110 */
[C---:B------:R-:W-:Y:S02]  /*dd70*/  ISETP.LT.OR P3, PT, R35.reuse, 0xc9, !P0 ;  /* 0x000000c92300780c */ /* 0x040fe40004761670 */
[C---:B------:R-:W-:Y:S01]  /*dd80*/  ISETP.LT.OR P4, PT, R35.reuse, 0xca, !P0 ;  /* 0x000000ca2300780c */ /* 0x040fe20004781670 */
[----:B------:R1:W-:Y:S01]  /*dd90*/  @!P5 STG.E.U8 desc[UR16][R24.64+0xc8], R5 ;  /* 0x0000c8051800d986 */ /* 0x0003e2000c101110 */
[----:B------:R-:W-:Y:S02]  /*dda0*/  ISETP.LT.OR P5, PT, R35, 0xd1, !P1 ;  /* 0x000000d12300780c */ /* 0x000fe40004fa1670 */
[----:B------:R-:W-:-:S02]  /*ddb0*/  F2FP.SATFINITE.E4M3.F32.PACK_AB_MERGE_C R9, RZ, R3, RZ ;  /* 0x00000003ff09723e */ /* 0x000fc400048070ff */
[----:B------:R-:W-:-:S03]  /*ddc0*/  F2FP.SATFINITE.E4M3.F32.PACK_AB_MERGE_C R11, RZ, R4, RZ ;  /* 0x00000004ff0b723e */ /* 0x000fc600048070ff */
[----:B------:R1:W-:Y:S04]  /*ddd0*/  @!P6 STG.E.U8 desc[UR16][R24.64+0xc9], R9 ;  /* 0x0000c9091800e986 */ /* 0x0003e8000c101110 */
[----:B------:R-:W-:Y:S01]  /*dde0*/  @!P3 STG.E.U8 desc[UR16][R26.64+0xc8], R11 ;  /* 0x0000c80b1a00b986 */ /* 0x000fe2000c101110 */
[----:B------:R-:W-:-:S03]  /*ddf0*/  FMUL R0, R220, UR20 ;  /* 0x00000014dc007c20 */ /* 0x000fc60008400000 */
[----:B------:R-:W4:Y:S02]  /*de00*/  LDL.LU R220, [R1+0x34] ;  /* 0x0000340001dc7983 */ /* 0x000f240000300800 */
[----:B0-----:R-:W-:Y:S01]  /*de10*/  F2FP.SATFINITE.E4M3.F32.PACK_AB_MERGE_C R7, RZ, R0, RZ ;  /* 0x00000000ff07723e */ /* 0x001fe200048070ff */
[----:B------:R-:W-:Y:S02]  /*de20*/  FMUL R2, R221, UR20 ;  /* 0x00000014dd027c20 */ /* 0x000fe40008400000 */
[----:B------:R-:W4:Y:S03]  /*de30*/  LDL.LU R221, [R1+0x38] ;  /* 0x0000380001dd7983 */ /* 0x000f260000300800 */
[----:B-1----:R-:W-:Y:S01]  /*de40*/  F2FP.SATFINITE.E4M3.F32.PACK_AB_MERGE_C R5, RZ, R2, RZ ;  /* 0x00000002ff05723e */ /* 0x002fe200048070ff */
[----:B------:R-:W-:Y:S04]  /*de50*/  @!P4 STG.E.U8 desc[UR16][R26.64+0xc9], R7 ;  /* 0x0000c9071a00c986 */ /* 0x000fe8000c101110 */
[----:B------:R0:W-:Y:S01]  /*de60*/  @!P5 STG.E.U8 desc[UR16][R24.64+0xd0], R5 ;  /* 0x0000d0051800d986 */ /* 0x0001e2000c101110 */
[----:B------:R-:W-:-:S03]  /*de70*/  FMUL R3, R223, UR20 ;  /* 0x00000014df037c20 */ /* 0x000fc60008400000 */
[----:B------:R-:W4:Y:S02]  /*de80*/  LDL.LU R223, [R1+0x3c] ;  /* 0x00003c0001df7983 */ /* 0x000f240000300800 */
[----:B------:R-:W-:Y:S01]  /*de90*/  F2FP.SATFINITE.E4M3.F32.PACK_AB_MERGE_C R9, RZ, R3, RZ ;  /* 0x00000003ff09723e */ /* 0x000fe200048070ff */
[----:B---3--:R-:W-:Y:S02]  /*dea0*/  FMUL R0, R222, UR20 ;  /* 0x00000014de007c20 */ /* 0x008fe40008400000 */
[----:B------:R-:W3:Y:S03]  /*deb0*/  LDL.LU R222, [R1+0x40] ;  /* 0x0000400001de7983 */ /* 0x000ee60000300800 */
[----:B------:R-:W-:Y:S01]  /*dec0*/  F2FP.SATFINITE.E4M3.F32.PACK_AB_MERGE_C R13, RZ, R0, RZ ;  /* 0x00000000ff0d723e */ /* 0x000fe200048070ff */
[----:B--2---:R-:W-:Y:S02]  /*ded0*/  FMUL R2, R224, UR20 ;  /* 0x00000014e0027c20 */ /* 0x004fe40008400000 */
[----:B------:R-:W2:Y:S01]  /*dee0*/  LDL.LU R224, [R1+0x44] ;  /* 0x0000440001e07983 */ /* 0x000ea20000300800 */
[----:B----4-:R-:W-:-:S03]  /*def0*/  FMUL R0, R225, UR20 ;  /* 0x00000014e1007c20 */ /* 0x010fc60008400000 */
[----:B------:R-:W4:Y:S01]  /*df00*/  LDL.LU R225, [R1+0x48] ;  /* 0x0000480001e17983 */ /* 0x000f220000300800 */
[----:B------:R-:W-:Y:S01]  /*df10*/  FMUL R3, R226, UR20 ;  /* 0x00000014e2037c20 */ /* 0x000fe20008400000 */
[----:B0-----:R-:W-:Y:S02]  /*df20*/  F2FP.SATFINITE.E4M3.F32.PACK_AB_MERGE_C R5, RZ, R0, RZ ;  /* 0x00000000ff05723e */ /* 0x001fe400048070ff */
[----:B------:R-:W4:Y:S01]  /*df30*/  LDL.LU R226, [R1+0x4c] ;  /* 0x00004c0001e27983 */ /* 0x000f220000300800 */
[----:B------:R-:W-:-:S03]  /*df40*/  FMUL R0, R227, UR20 ;  /* 0x00000014e3007c20 */ /* 0x000fc60008400000 */
[----:B------:R-:W4:Y:S01]  /*df50*/  LDL.LU R227, [R1+0x50] ;  /* 0x0000500001e37983 */ /* 0x000f220000300800 */
[C---:B------:R-:W-:Y:S02]  /*df60*/  ISETP.LT.OR P6, PT, R35.reuse, 0xd2, !P1 ;  /* 0x000000d22300780c */ /* 0x040fe40004fc1670 */
[C---:B------:R-:W-:Y:S01]  /*df70*/  ISETP.LT.OR P4, PT, R35.reuse, 0xd2, !P0 ;  /* 0x000000d22300780c */ /* 0x040fe20004781670 */
[----:B------:R-:W4:Y:S01]  /*df80*/  LDL.LU R218, [R1+0x54] ;  /* 0x0000540001da7983 */ /* 0x000f220000300800 */
[C---:B------:R-:W-:Y:S02]  /*df90*/  ISETP.LT.OR P3, PT, R35.reuse, 0xd1, !P0 ;  /* 0x000000d12300780c */ /* 0x040fe40004761670 */
[----:B------:R-:W-:Y:S02]  /*dfa0*/  ISETP.LT.OR P5, PT, R35, 0xd9, !P1 ;  /* 0x000000d92300780c */ /* 0x000fe40004fa1670 */
[----:B------:R-:W-:Y:S02]  /*dfb0*/  F2FP.SATFINITE.E4M3.F32.PACK_AB_MERGE_C R7, RZ, R2, RZ ;  /* 0x00000002ff07723e */ /* 0x000fe400048070ff */
[----:B------:R-:W-:-:S03]  /*dfc0*/  F2FP.SATFINITE.E4M3.F32.PACK_AB_MERGE_C R11, RZ, R0, RZ ;  /* 0x00000000ff0b723e */ /* 0x000fc600048070ff */
[----:B------:R0:W-:Y:S01]  /*dfd0*/  @!P6 STG.E.U8 desc[UR16][R24.64+0xd1], R9 ;  /* 0x0000d1091800e986 */ /* 0x0001e2000c101110 */
[----:B------:R-:W-:-:S03]  /*dfe0*/  ISETP.LT.OR P6, PT, R35, 0xda, !P1 ;  /* 0x000000da2300780c */ /* 0x000fc60004fc1670 */
[----:B------:R-:W-:Y:S01]  /*dff0*/  @!P4 STG.E.U8 desc[UR16][R26.64+0xd1], R7 ;  /* 0x0000d1071a00c986 */ /* 0x000fe2000c101110 */
[----:B------:R-:W-:-:S03]  /*e000*/  ISETP.LT.OR P4, PT, R35, 0xda, !P0 ;  /* 0x000000da2300780c */ /* 0x000fc60004781670 */
[----:B------:R-:W-:Y:S01]  /*e010*/  @!P3 STG.E.U8 desc[UR16][R26.64+0xd0], R13 ;  /* 0x0000d00d1a00b986 */ /* 0x000fe2000c101110 */
[----:B0-----:R-:W-:-:S03]  /*e020*/  F2FP.SATFINITE.E4M3.F32.PACK_AB_MERGE_C R9, RZ, R3, RZ ;  /* 0x00000003ff09723e */ /* 0x001fc600048070ff */
[----:B------:R0:W-:Y:S04]  /*e030*/  @!P5 STG.E.U8 desc[UR16][R24.64+0xd8], R5 ;  /* 0x0000d8051800d986 */ /* 0x0001e8000c101110 */
[----:B------:R1:W-:Y:S01]  /*e040*/  @!P6 STG.E.U8 desc[UR16][R24.64+0xd9], R9 ;  /* 0x0000d9091800e986 */ /* 0x0003e2000c101110 */
[----:B------:R-:W-:-:S03]  /*e050*/  FMUL R0, R220, UR20 ;  /* 0x00000014dc007c20 */ /* 0x000fc60008400000 */
[----:B------:R-:W4:Y:S02]  /*e060*/  LDL.LU R220, [R1+0x58] ;  /* 0x0000580001dc7983 */ /* 0x000f240000300800 */
[----:B0-----:R-:W-:Y:S01]  /*e070*/  F2FP.SATFINITE.E4M3.F32.PACK_AB_MERGE_C R5, RZ, R0, RZ ;  /* 0x00000000ff05723e */ /* 0x001fe200048070ff */
[----:B------:R-:W-:Y:S02]  /*e080*/  FMUL R2, R221, UR20 ;  /* 0x00000014dd027c20 */ /* 0x000fe40008400000 */
[----:B------:R-:W4:Y:S03]  /*e090*/  LDL.LU R221, [R1+0x5c] ;  /* 0x00005c0001dd7983 */ /* 0x000f260000300800 */
[----:B------:R-:W-:Y:S01]  /*e0a0*/  F2FP.SATFINITE.E4M3.F32.PACK_AB_MERGE_C R7, RZ, R2, RZ ;  /* 0x00000002ff07723e */ /* 0x000fe200048070ff */
[----:B------:R0:W-:Y:S01]  /*e0b0*/  @!P4 STG.E.U8 desc[UR16][R26.64+0xd9], R5 ;  /* 0x0000d9051a00c986 */ /* 0x0001e2000c101110 */
[----:B------:R-:W-:-:S03]  /*e0c0*/  FMUL R3, R223, UR20 ;  /* 0x00000014df037c20 */ /* 0x000fc60008400000 */
[----:B------:R-:W4:Y:S02]  /*e0d0*/  LDL.LU R223, [R1+0x60] ;  /* 0x0000600001df7983 */ /* 0x000f240000300800 */
[----:B-1----:R-:W-:Y:S01]  /*e0e0*/  F2FP.SATFINITE.E4M3.F32.PACK_AB_MERGE_C R9, RZ, R3, RZ ;  /* 0x00000003ff09723e */ /* 0x002fe200048070ff */
[----:B---3--:R-:W-:Y:S02]  /*e0f0*/  FMUL R4, R222, UR20 ;  /* 0x00000014de047c20 */ /* 0x008fe40008400000 */
[----:B------:R-:W3:Y:S01]  /*e100*/  LDL.LU R222, [R1+0x64] ;  /* 0x0000640001de7983 */ /* 0x000ee20000300800 */
[----:B--2---:R-:W-:-:S03]  /*e110*/  FMUL R0, R224, UR20 ;  /* 0x00000014e0007c20 */ /* 0x004fc60008400000 */
[----:B------:R-:W2:Y:S01]  /*e120*/  LDL.LU R224, [R1+0x68] ;  /* 0x0000680001e07983 */ /* 0x000ea20000300800 */
[----:B----4-:R-:W-:Y:S01]  /*e130*/  FMUL R2, R225, UR20 ;  /* 0x00000014e1027c20 */ /* 0x010fe20008400000 */
[----:B0-----:R-:W-:Y:S02]  /*e140*/  F2FP.SATFINITE.E4M3.F32.PACK_AB_MERGE_C R5, RZ, R0, RZ ;  /* 0x00000000ff05723e */ /* 0x001fe400048070ff */
[----:B------:R-:W4:Y:S01]  /*e150*/  LDL.LU R225, [R1+0x6c] ;  /* 0x00006c0001e17983 */ /* 0x000f220000300800 */
[----:B------:R-:W-:-:S03]  /*e160*/  FMUL R3, R226, UR20 ;  /* 0x00000014e2037c20 */ /* 0x000fc60008400000 */
[----:B------:R-:W4:Y:S01]  /*e170*/  LDL.LU R226, [R1+0x70] ;  /* 0x0000700001e27983 */ /* 0x000f220000300800 */
[----:B------:R-:W-:-:S03]  /*e180*/  FMUL R0, R227, UR20 ;  /* 0x00000014e3007c20 */ /* 0x000fc60008400000 */
[----:B------:R-:W4:Y:S01]  /*e190*/  LDL.LU R227, [R1+0x74] ;  /* 0x0000740001e37983 */ /* 0x000f220000300800 */
[C---:B------:R-:W-:Y:S02]  /*e1a0*/  ISETP.LT.OR P3, PT, R35.reuse, 0xd9, !P0 ;  /* 0x000000d92300780c */ /* 0x040fe40004761670 */
[C---:B------:R-:W-:Y:S02]  /*e1b0*/  ISETP.LT.OR P5, PT, R35.reuse, 0xe1, !P1 ;  /* 0x000000e12300780c */ /* 0x040fe40004fa1670 */
[C---:B------:R-:W-:Y:S02]  /*e1c0*/  ISETP.LT.OR P6, PT, R35.reuse, 0xe2, !P1 ;  /* 0x000000e22300780c */ /* 0x040fe40004fc1670 */
[----:B------:R-:W-:-:S07]  /*e1d0*/  ISETP.LT.OR P4, PT, R35, 0xe2, !P0 ;  /* 0x000000e22300780c */ /* 0x000fce0004781670 */
[----:B------:R-:W-:Y:S01]  /*e1e0*/  @!P3 STG.E.U8 desc[UR16][R26.64+0xd8], R11 ;  /* 0x0000d80b1a00b986 */ /* 0x000fe2000c101110 */
[----:B------:R-:W-:-:S03]  /*e1f0*/  ISETP.LT.OR P3, PT, R35, 0xe1, !P0 ;  /* 0x000000e12300780c */ /* 0x000fc60004761670 */
[----:B------:R0:W-:Y:S01]  /*e200*/  @!P5 STG.E.U8 desc[UR16][R24.64+0xe0], R7 ;  /* 0x0000e0071800d986 */ /* 0x0001e2000c101110 */
[----:B------:R-:W-:-:S03]  /*e210*/  ISETP.LT.OR P5, PT, R35, 0xe9, !P1 ;  /* 0x000000e92300780c */ /* 0x000fc60004fa1670 */
[----:B------:R1:W-:Y:S01]  /*e220*/  @!P6 STG.E.U8 desc[UR16][R24.64+0xe1], R9 ;  /* 0x0000e1091800e986 */ /* 0x0003e2000c101110 */
[----:B------:R-:W-:Y:S02]  /*e230*/  ISETP.LT.OR P6, PT, R35, 0xea, !P1 ;  /* 0x000000ea2300780c */ /* 0x000fe40004fc1670 */
[----:B------:R-:W-:Y:S01]  /*e240*/  F2FP.SATFINITE.E4M3.F32.PACK_AB_MERGE_C R13, RZ, R4, RZ ;  /* 0x00000004ff0d723e */ /* 0x000fe200048070ff */
[----:B------:R1:W-:Y:S01]  /*e250*/  @!P4 STG.E.U8 desc[UR16][R26.64+0xe1], R5 ;  /* 0x0000e1051a00c986 */ /* 0x0003e2000c101110 */
[----:B0-----:R-:W-:-:S03]  /*e260*/  F2FP.SATFINITE.E4M3.F32.PACK_AB_MERGE_C R7, RZ, R2, RZ ;  /* 0x00000002ff07723e */ /* 0x001fc600048070ff */
[----:B------:R-:W-:Y:S01]  /*e270*/  @!P3 STG.E.U8 desc[UR16][R26.64+0xe0], R13 ;  /* 0x0000e00d1a00b986 */ /* 0x000fe2000c101110 */
[----:B-1----:R-:W-:-:S03]  /*e280*/  F2FP.SATFINITE.E4M3.F32.PACK_AB_MERGE_C R9, RZ, R3, RZ ;  /* 0x00000003ff09723e */ /* 0x002fc600048070ff */
[----:B------:R0:W-:Y:S01]  /*e290*/  @!P5 STG.E.U8 desc[UR16][R24.64+0xe8], R7 ;  /* 0x0000e8071800d986 */ /* 0x0001e2000c101110 */
[C---:B------:R-:W-:Y:S02]  /*e2a0*/  ISETP.LT.OR P3, PT, R35.reuse, 0xe9, !P0 ;  /* 0x000000e92300780c */ /* 0x040fe40004761670 */
[C---:B------:R-:W-:Y:S01]  /*e2b0*/  ISETP.LT.OR P4, PT, R35.reuse, 0xea, !P0 ;  /* 0x000000ea2300780c */ /* 0x040fe20004781670 */
[----:B------:R1:W-:Y:S01]  /*e2c0*/  @!P6 STG.E.U8 desc[UR16][R24.64+0xe9], R9 ;  /* 0x0000e9091800e986 */ /* 0x0003e2000c101110 */
[C---:B------:R-:W-:Y:S01]  /*e2d0*/  ISETP.LT.OR P5, PT, R35.reuse, 0xf1, !P1 ;  /* 0x000000f12300780c */ /* 0x040fe20004fa1670 */
[----:B------:R-:W-:Y:S01]  /*e2e0*/  FMUL R2, R218, UR20 ;  /* 0x00000014da027c20 */ /* 0x000fe20008400000 */
[----:B------:R-:W-:Y:S02]  /*e2f0*/  ISETP.LT.OR P6, PT, R35, 0xf2, !P1 ;  /* 0x000000f22300780c */ /* 0x000fe40004fc1670 */
[----:B------:R-:W-:Y:S02]  /*e300*/  F2FP.SATFINITE.E4M3.F32.PACK_AB_MERGE_C R11, RZ, R0, RZ ;  /* 0x00000000ff0b723e */ /* 0x000fe400048070ff */
[----:B------:R-:W-:-:S03]  /*e310*/  F2FP.SATFINITE.E4M3.F32.PACK_AB_MERGE_C R5, RZ, R2, RZ ;  /* 0x00000002ff05723e */ /* 0x000fc600048070ff */
[----:B------:R-:W-:Y:S01]  /*e320*/  @!P3 STG.E.U8 desc[UR16][R26.64+0xe8], R11 ;  /* 0x0000e80b1a00b986 */ /* 0x000fe2000c101110 */
[----:B------:R-:W-:-:S03]  /*e330*/  ISETP.LT.OR P3, PT, R35, 0xf1, !P0 ;  /* 0x000000f12300780c */ /* 0x000fc60004761670 */
[----:B------:R-:W-:Y:S01]  /*e340*/  @!P4 STG.E.U8 desc[UR16][R26.64+0xe9], R5 ;  /* 0x0000e9051a00c986 */ /* 0x000fe2000c101110 */
[C---:B------:R-:W-:Y:S02]  /*e350*/  ISETP.LT.OR P4, PT, R35.reuse, 0xf9, !P1 ;  /* 0x000000f92300780c */ /* 0x040fe40004f81670 */
[----:B------:R-:W-:Y:S01]  /*e360*/  ISETP.LT.OR P1, PT, R35, 0xfa, !P1 ;  /* 0x000000fa2300780c */ /* 0x000fe20004f21670 */
[----:B------:R-:W-:-:S05]  /*e370*/  FMUL R0, R220, UR20 ;  /* 0x00000014dc007c20 */ /* 0x000fca0008400000 */
[----:B0-----:R-:W-:-:S05]  /*e380*/  F2FP.SATFINITE.E4M3.F32.PACK_AB_MERGE_C R7, RZ, R0, RZ ;  /* 0x00000000ff07723e */ /* 0x001fca00048070ff */
[----:B------:R0:W-:Y:S01]  /*e390*/  @!P5 STG.E.U8 desc[UR16][R24.64+0xf0], R7 ;  /* 0x0000f0071800d986 */ /* 0x0001e2000c101110 */
[----:B------:R-:W-:-:S05]  /*e3a0*/  FMUL R3, R221, UR20 ;  /* 0x00000014dd037c20 */ /* 0x000fca0008400000 */
[----:B-1----:R-:W-:Y:S02]  /*e3b0*/  F2FP.SATFINITE.E4M3.F32.PACK_AB_MERGE_C R9, RZ, R3, RZ ;  /* 0x00000003ff09723e */ /* 0x002fe400048070ff */
[----:B------:R-:W-:-:S03]  /*e3c0*/  ISETP.LT.OR P5, PT, R35, 0xf2, !P0 ;  /* 0x000000f22300780c */ /* 0x000fc600047a1670 */
[----:B------:R1:W-:Y:S01]  /*e3d0*/  @!P6 STG.E.U8 desc[UR16][R24.64+0xf1], R9 ;  /* 0x0000f1091800e986 */ /* 0x0003e2000c101110 */
[C---:B------:R-:W-:Y:S02]  /*e3e0*/  ISETP.LT.OR P6, PT, R35.reuse, 0xf9, !P0 ;  /* 0x000000f92300780c */ /* 0x040fe400047c1670 */
[----:B------:R-:W-:Y:S01]  /*e3f0*/  ISETP.LT.OR P0, PT, R35, 0xfa, !P0 ;  /* 0x000000fa2300780c */ /* 0x000fe20004701670 */
[----:B------:R-:W-:-:S05]  /*e400*/  FMUL R0, R223, UR20 ;  /* 0x00000014df007c20 */ /* 0x000fca0008400000 */
[----:B------:R-:W-:-:S05]  /*e410*/  F2FP.SATFINITE.E4M3.F32.PACK_AB_MERGE_C R13, RZ, R0, RZ ;  /* 0x00000000ff0d723e */ /* 0x000fca00048070ff */
[----:B------:R0:W-:Y:S01]  /*e420*/  @!P3 STG.E.U8 desc[UR16][R26.64+0xf0], R13 ;  /* 0x0000f00d1a00b986 */ /* 0x0001e2000c101110 */
[----:B---3--:R-:W-:Y:S01]  /*e430*/  FMUL R0, R222, UR20 ;  /* 0x00000014de007c20 */ /* 0x008fe20008400000 */
[----:B--2---:R-:W-:Y:S01]  /*e440*/  FMUL R2, R224, UR20 ;  /* 0x00000014e0027c20 */ /* 0x004fe20008400000 */
[----:B----4-:R-:W-:-:S03]  /*e450*/  FMUL R3, R225, UR20 ;  /* 0x00000014e1037c20 */ /* 0x010fc60008400000 */
[----:B0-----:R-:W-:Y:S01]  /*e460*/  F2FP.SATFINITE.E4M3.F32.PACK_AB_MERGE_C R7, RZ, R0, RZ ;  /* 0x00000000ff07723e */ /* 0x001fe200048070ff */
[----:B------:R-:W-:Y:S01]  /*e470*/  FMUL R4, R226, UR20 ;  /* 0x00000014e2047c20 */ /* 0x000fe20008400000 */
[----:B------:R-:W-:Y:S01]  /*e480*/  FMUL R5, R227, UR20 ;  /* 0x00000014e3057c20 */ /* 0x000fe20008400000 */
[----:B-1----:R-:W-:Y:S02]  /*e490*/  F2FP.SATFINITE.E4M3.F32.PACK_AB_MERGE_C R9, RZ, R2, RZ ;  /* 0x00000002ff09723e */ /* 0x002fe400048070ff */
[----:B------:R-:W-:Y:S02]  /*e4a0*/  F2FP.SATFINITE.E4M3.F32.PACK_AB_MERGE_C R3, RZ, R3, RZ ;  /* 0x00000003ff03723e */ /* 0x000fe400048070ff */
[----:B------:R-:W-:Y:S02]  /*e4b0*/  F2FP.SATFINITE.E4M3.F32.PACK_AB_MERGE_C R11, RZ, R4, RZ ;  /* 0x00000004ff0b723e */ /* 0x000fe400048070ff */
[----:B------:R-:W-:Y:S01]  /*e4c0*/  F2FP.SATFINITE.E4M3.F32.PACK_AB_MERGE_C R5, RZ, R5, RZ ;  /* 0x00000005ff05723e */ /* 0x000fe200048070ff */
[----:B------:R0:W-:Y:S04]  /*e4d0*/  @!P5 STG.E.U8 desc[UR16][R26.64+0xf1], R7 ;  /* 0x0000f1071a00d986 */ /* 0x0001e8000c101110 */
[----:B------:R0:W-:Y:S04]  /*e4e0*/  @!P4 STG.E.U8 desc[UR16][R24.64+0xf8], R9 ;  /* 0x0000f8091800c986 */ /* 0x0001e8000c101110 */
[----:B------:R0:W-:Y:S04]  /*e4f0*/  @!P1 STG.E.U8 desc[UR16][R24.64+0xf9], R3 ;  /* 0x0000f90318009986 */ /* 0x0001e8000c101110 */
[----:B------:R0:W-:Y:S04]  /*e500*/  @!P6 STG.E.U8 desc[UR16][R26.64+0xf8], R11 ;  /* 0x0000f80b1a00e986 */ /* 0x0001e8000c101110 */
[----:B------:R0:W-:Y:S02]  /*e510*/  @!P0 STG.E.U8 desc[UR16][R26.64+0xf9], R5 ;  /* 0x0000f9051a008986 */ /* 0x0001e4000c101110 */
.L_x_295:
[----:B------:R-:W-:Y:S05]  /*e520*/  BSYNC B0 ;  /* 0x0000000000007941 */ /* 0x000fea0003800000 */
.L_x_37:
[----:B0-----:R-:W2:Y:S04]  /*e530*/  LDL.LU R3, [R1+0x80] ;  /* 0x0000800001037983 */ /* 0x001ea80000300800 */
[----:B-----5:R-:W2:Y:S01]  /*e540*/  LDL.LU R2, [R1+0x84] ;  /* 0x0000840001027983 */ /* 0x020ea20000300800 */
[----:B------:R-:W-:Y:S01]  /*e550*/  ULDC UR6, c[0x0][0xc] ;  /* 0x0000030000067ab9 */ /* 0x000fe20000000800 */
[----:B------:R-:W-:Y:S01]  /*e560*/  ULDC UR7, c[0x0][0x10] ;  /* 0x0000040000077ab9 */ /* 0x000fe20000000800 */
[----:B------:R-:W2:Y:S01]  /*e570*/  LDC R5, c[0x0][0x14] ;  /* 0x00000500ff057b82 */ /* 0x000ea20000000800 */
[----:B------:R-:W-:Y:S01]  /*e580*/  UIMAD.WIDE.U32 UR6, UR6, UR7, URZ ;  /* 0x00000007060672a5 */ /* 0x000fe2000f8e003f */
[----:B------:R-:W-:Y:S01]  /*e590*/  PRMT R0, RZ, 0x7610, R0 ;  /* 0x00007610ff007816 */ /* 0x000fe20000000000 */
[----:B------:R-:W-:-:S04]  /*e5a0*/  UMOV UR22, 0xffffffff ;  /* 0xffffffff00167882 */ /* 0x000fc80000000000 */
[----:B--2---:R-:W-:-:S04]  /*e5b0*/  IMAD.WIDE.U32 R2, R5, UR6, R2 ;  /* 0x0000000605027c25 */ /* 0x004fc8000f8e0002 */
[----:B------:R-:W-:Y:S01]  /*e5c0*/  IMAD R5, R5, UR7, RZ ;  /* 0x0000000705057c24 */ /* 0x000fe2000f8e02ff */
[----:B------:R-:W-:Y:S01]  /*e5d0*/  ULDC.64 UR6, c[0x0][0x650] ;  /* 0x0001940000067ab9 */ /* 0x000fe20000000a00 */
[----:B------:R-:W-:Y:S01]  /*e5e0*/  IMAD.MOV.U32 R19, RZ, RZ, R2 ;  /* 0x000000ffff137224 */ /* 0x000fe200078e0002 */
[----:B------:R-:W-:Y:S01]  /*e5f0*/  ISETP.GE.U32.AND P0, PT, R2, UR6, PT ;  /* 0x0000000602007c0c */ /* 0x000fe2000bf06070 */
[----:B------:R-:W-:Y:S02]  /*e600*/  IMAD.IADD R22, R3, 0x1, R5 ;  /* 0x0000000103167824 */ /* 0x000fe400078e0205 */
[----:B------:R-:W-:-:S03]  /*e610*/  IMAD.MOV.U32 R2, RZ, RZ, -0x1 ;  /* 0xffffffffff027424 */ /* 0x000fc600078e00ff */
[----:B------:R0:W-:Y:S01]  /*e620*/  STL [R1+0x80], R22 ;  /* 0x0000801601007387 */ /* 0x0001e20000100800 */
[----:B------:R-:W-:-:S03]  /*e630*/  ISETP.GE.U32.AND.EX P0, PT, R22, UR7, PT, P0 ;  /* 0x0000000716007c0c */ /* 0x000fc6000bf06100 */
[----:B------:R0:W-:Y:S04]  /*e640*/  STL [R1+0x84], R19 ;  /* 0x0000841301007387 */ /* 0x0001e80000100800 */
[----:B------:R0:W-:Y:S06]  /*e650*/  STL [R1+0x88], R2 ;  /* 0x0000880201007387 */ /* 0x0001ec0000100800 */
[----:B------:R-:W-:Y:S05]  /*e660*/  @P0 BRA `(.L_x_296) ;  /* 0x00000004006c0947 */ /* 0x000fea0003800000 */
[----:B------:R-:W2:Y:S01]  /*e670*/  S2R R14, SR_CTAID.X ;  /* 0x00000000000e7919 */ /* 0x000ea20000002500 */
[----:B------:R-:W5:Y:S01]  /*e680*/  LDC.64 R8, c[0x0][0x628] ;  /* 0x00018a00ff087b82 */ /* 0x000f620000000a00 */
[----:B------:R-:W-:Y:S01]  /*e690*/  ULDC UR6, c[0x0][0x150] ;  /* 0x0000540000067ab9 */ /* 0x000fe20000000800 */
[----:B------:R-:W-:Y:S01]  /*e6a0*/  IMAD.MOV.U32 R6, RZ, RZ, R19 ;  /* 0x000000ffff067224 */ /* 0x000fe200078e0013 */
[----:B------:R-:W0:Y:S01]  /*e6b0*/  S2R R16, SR_CTAID.Y ;  /* 0x0000000000107919 */ /* 0x000e220000002600 */
[----:B------:R-:W-:-:S04]  /*e6c0*/  IMAD.MOV.U32 R7, RZ, RZ, R22 ;  /* 0x000000ffff077224 */ /* 0x000fc800078e0016 */
[----:B------:R-:W0:Y:S08]  /*e6d0*/  LDC R17, c[0x0][0x144] ;  /* 0x00005100ff117b82 */ /* 0x000e300000000800 */
[----:B------:R-:W0:Y:S08]  /*e6e0*/  LDC R10, c[0x0][0x630] ;  /* 0x00018c00ff0a7b82 */ /* 0x000e300000000800 */
[----:B------:R-:W0:Y:S01]  /*e6f0*/  LDC.64 R12, c[0x0][0x620] ;  /* 0x00018800ff0c7b82 */ /* 0x000e220000000a00 */
[----:B-----5:R-:W-:-:S04]  /*e700*/  ISETP.NE.U32.AND P0, PT, R8, RZ, PT ;  /* 0x000000ff0800720c */ /* 0x020fc80003f05070 */
[----:B------:R-:W-:Y:S02]  /*e710*/  ISETP.NE.AND.EX P0, PT, R9, RZ, PT, P0 ;  /* 0x000000ff0900720c */ /* 0x000fe40003f05300 */
[----:B--2---:R-:W-:-:S05]  /*e720*/  I2FP.F32.U32 R0, R14 ;  /* 0x0000000e00007245 */ /* 0x004fca0000201000 */
[----:B------:R-:W-:-:S04]  /*e730*/  FMUL R0, R0, UR6 ;  /* 0x0000000600007c20 */ /* 0x000fc80008400000 */
[----:B------:R2:W0:Y:S02]  /*e740*/  F2I.U32.TRUNC.NTZ R15, R0 ;  /* 0x00000000000f7305 */ /* 0x000424000020f000 */
[----:B------:R-:W-:Y:S05]  /*e750*/  @!P0 BRA `(.L_x_297) ;  /* 0x0000000000288947 */ /* 0x000fea0003800000 */
[----:B--2---:R-:W2:Y:S02]  /*e760*/  LDC R0, c[0x0][0x634] ;  /* 0x00018d00ff007b82 */ /* 0x004ea40000000800 */
[----:B--2---:R-:W-:-:S05]  /*e770*/  IADD3 R7, P0, R19, R0, RZ ;  /* 0x0000000013077210 */ /* 0x004fca0007f1e0ff */
[----:B------:R-:W-:-:S04]  /*e780*/  IMAD.X R11, RZ, RZ, R22, P0 ;  /* 0x000000ffff0b7224 */ /* 0x000fc800000e0616 */
[----:B0-----:R-:W-:-:S04]  /*e790*/  IMAD.WIDE.U32 R2, R11, R8, RZ ;  /* 0x000000080b027225 */ /* 0x001fc800078e00ff */
[----:B------:R-:W-:-:S04]  /*e7a0*/  IMAD.WIDE.U32 R4, P0, R7, R9, R2 ;  /* 0x0000000907047225 */ /* 0x000fc80007800002 */
[----:B------:R-:W-:-:S04]  /*e7b0*/  IMAD.WIDE.U32 R2, R7, R8, RZ ;  /* 0x0000000807027225 */ /* 0x000fc800078e00ff */
[----:B------:R-:W-:Y:S01]  /*e7c0*/  IMAD.X R7, RZ, RZ, RZ, P0 ;  /* 0x000000ffff077224 */ /* 0x000fe200000e06ff */
[----:B------:R-:W-:Y:S01]  /*e7d0*/  IADD3 RZ, P0, R3, R4, RZ ;  /* 0x0000000403ff7210 */ /* 0x000fe20007f1e0ff */
[----:B------:R-:W-:-:S04]  /*e7e0*/  IMAD.MOV.U32 R6, RZ, RZ, R5 ;  /* 0x000000ffff067224 */ /* 0x000fc800078e0005 */
[----:B------:R-:W-:-:S08]  /*e7f0*/  IMAD.WIDE.U32.X R6, R11, R9, R6, P0 ;  /* 0x000000090b067225 */ /* 0x000fd000000e0406 */
.L_x_297:
[-CC-:B0-----:R-:W-:Y:S01]  /*e800*/  SHF.R.U64 R24, R6, R10.reuse, R7.reuse ;  /* 0x0000000a06187219 */ /* 0x181fe20000001207 */
[----:B------:R-:W0:Y:S01]  /*e810*/  LDC.64 R20, c[0x0][0x640] ;  /* 0x00019000ff147b82 */ /* 0x000e220000000a00 */
[----:B--2---:R-:W-:Y:S01]  /*e820*/  SHF.R.U32.HI R0, RZ, R10, R7 ;  /* 0x0000000aff007219 */ /* 0x004fe20000011607 */
[----:B------:R-:W-:Y:S01]  /*e830*/  IMAD.MOV.U32 R2, RZ, RZ, R19 ;  /* 0x000000ffff027224 */ /* 0x000fe200078e0013 */
[----:B------:R-:W-:Y:S01]  /*e840*/  IADD3 R5, P0, RZ, -R24, RZ ;  /* 0x80000018ff057210 */ /* 0x000fe20007f1e0ff */
[----:B------:R-:W-:Y:S01]  /*e850*/  IMAD.MOV R15, RZ, RZ, -R15 ;  /* 0x000000ffff0f7224 */ /* 0x000fe200078e0a0f */
[----:B------:R-:W-:Y:S01]  /*e860*/  ULDC UR6, c[0x0][0x154] ;  /* 0x0000550000067ab9 */ /* 0x000fe20000000800 */
[----:B------:R-:W-:Y:S02]  /*e870*/  IMAD.MOV.U32 R7, RZ, RZ, 0x1 ;  /* 0x00000001ff077424 */ /* 0x000fe400078e00ff */
[----:B------:R-:W2:Y:S01]  /*e880*/  LDC R4, c[0x0][0x618] ;  /* 0x00018600ff047b82 */ /* 0x000ea20000000800 */
[----:B------:R-:W-:-:S02]  /*e890*/  IMAD.X R3, RZ, RZ, ~R0, P0 ;  /* 0x000000ffff037224 */ /* 0x000fc400000e0e00 */
[----:B------:R-:W-:Y:S02]  /*e8a0*/  IMAD R15, R17, R15, R14 ;  /* 0x0000000f110f7224 */ /* 0x000fe400078e020e */
[-C--:B------:R-:W-:Y:S02]  /*e8b0*/  IMAD R0, R3, R12.reuse, RZ ;  /* 0x0000000c03007224 */ /* 0x080fe400078e02ff */
[----:B------:R-:W-:Y:S01]  /*e8c0*/  IMAD.MOV.U32 R3, RZ, RZ, R22 ;  /* 0x000000ffff037224 */ /* 0x000fe200078e0016 */
[----:B------:R-:W5:Y:S01]  /*e8d0*/  LDC R6, c[0x0][0x608] ;  /* 0x00018200ff067b82 */ /* 0x000f620000000800 */
[----:B------:R-:W-:-:S04]  /*e8e0*/  IMAD.WIDE.U32 R2, R5, R12, R2 ;  /* 0x0000000c05027225 */ /* 0x000fc800078e0002 */
[----:B------:R-:W-:-:S03]  /*e8f0*/  IMAD R5, R5, R13, R0 ;  /* 0x0000000d05057224 */ /* 0x000fc600078e0200 */
[----:B------:R-:W1:Y:S01]  /*e900*/  LDC R18, c[0x0][0x658] ;  /* 0x00019600ff127b82 */ /* 0x000e620000000800 */
[----:B------:R-:W-:Y:S01]  /*e910*/  I2FP.F32.U32 R0, R16 ;  /* 0x0000001000007245 */ /* 0x000fe20000201000 */
[----:B------:R-:W-:Y:S01]  /*e920*/  IMAD.IADD R3, R3, 0x1, R5 ;  /* 0x0000000103037824 */ /* 0x000fe200078e0205 */
[----:B0-----:R-:W-:Y:S01]  /*e930*/  ISETP.NE.U32.AND P0, PT, R20, RZ, PT ;  /* 0x000000ff1400720c */ /* 0x001fe20003f05070 */
[----:B------:R-:W-:Y:S02]  /*e940*/  IMAD.MOV.U32 R5, RZ, RZ, -0x1 ;  /* 0xffffffffff057424 */ /* 0x000fe400078e00ff */
[----:B------:R-:W-:Y:S02]  /*e950*/  FMUL R0, R0, UR6 ;  /* 0x0000000600007c20 */ /* 0x000fe40008400000 */
[----:B------:R-:W0:Y:S01]  /*e960*/  LDC R13, c[0x0][0x148] ;  /* 0x00005200ff0d7b82 */ /* 0x000e220000000800 */
[----:B--2---:R-:W-:Y:S01]  /*e970*/  SHF.R.U64 R10, R2, R4, R3 ;  /* 0x00000004020a7219 */ /* 0x004fe20000001203 */
[----:B------:R2:W0:Y:S01]  /*e980*/  F2I.U32.TRUNC.NTZ R12, R0 ;  /* 0x00000000000c7305 */ /* 0x000422000020f000 */
[----:B------:R-:W-:-:S02]  /*e990*/  ISETP.NE.AND.EX P0, PT, R21, RZ, PT, P0 ;  /* 0x000000ff1500720c */ /* 0x000fc40003f05300 */
[----:B------:R-:W-:-:S03]  /*e9a0*/  SHF.R.U32.HI R3, RZ, R4, R3 ;  /* 0x00000004ff037219 */ /* 0x000fc60000011603 */
[----:B------:R-:W0:Y:S01]  /*e9b0*/  LDC R14, c[0x0][0x600] ;  /* 0x00018000ff0e7b82 */ /* 0x000e220000000800 */
[-CC-:B-----5:R-:W-:Y:S02]  /*e9c0*/  SHF.R.U64 R8, R10, R6.reuse, R3.reuse ;  /* 0x000000060a087219 */ /* 0x1a0fe40000001203 */
[----:B------:R-:W-:-:S05]  /*e9d0*/  SHF.R.U32.HI R3, RZ, R6, R3 ;  /* 0x00000006ff037219 */ /* 0x000fca0000011603 */
[----:B------:R-:W0:Y:S01]  /*e9e0*/  LDC R19, c[0x0][0x648] ;  /* 0x00019200ff137b82 */ /* 0x000e220000000800 */
[-CC-:B-1----:R-:W-:Y:S02]  /*e9f0*/  SHF.R.U64 R11, R8, R18.reuse, R3.reuse ;  /* 0x00000012080b7219 */ /* 0x182fe40000001203 */
[-C--:B------:R-:W-:Y:S02]  /*ea00*/  SHF.L.U32 R5, R5, R18.reuse, RZ ;  /* 0x0000001205057219 */ /* 0x080fe400000006ff */
[-C--:B------:R-:W-:Y:S01]  /*ea10*/  SHF.R.U32.HI R3, RZ, R18.reuse, R3 ;  /* 0x00000012ff037219 */ /* 0x080fe20000011603 */
[----:B------:R-:W-:Y:S01]  /*ea20*/  IMAD.MOV.U32 R2, RZ, RZ, R11 ;  /* 0x000000ffff027224 */ /* 0x000fe200078e000b */
[----:B------:R-:W-:Y:S01]  /*ea30*/  SHF.L.U32 R34, R7, R18, RZ ;  /* 0x0000001207227219 */ /* 0x000fe200000006ff */
[----:B------:R-:W1:Y:S01]  /*ea40*/  LDC R22, c[0x0][0x638] ;  /* 0x00018e00ff167b82 */ /* 0x000e620000000800 */
[----:B------:R-:W-:-:S07]  /*ea50*/  LOP3.LUT R17, RZ, R5, RZ, 0x33, !PT ;  /* 0x00000005ff117212 */ /* 0x000fce00078e33ff */
[----:B------:R-:W0:Y:S01]  /*ea60*/  LDC R23, c[0x0][0x610] ;  /* 0x00018400ff177b82 */ /* 0x000e220000000800 */
[----:B--2---:R-:W-:Y:S05]  /*ea70*/  @!P0 BRA `(.L_x_298) ;  /* 0x0000000000288947 */ /* 0x004fea0003800000 */
[----:B------:R-:W2:Y:S02]  /*ea80*/  LDC R0, c[0x0][0x64c] ;  /* 0x00019300ff007b82 */ /* 0x000ea40000000800 */
[----:B--2---:R-:W-:-:S05]  /*ea90*/  IADD3 R7, P0, R11, R0, RZ ;  /* 0x000000000b077210 */ /* 0x004fca0007f1e0ff */
        /* <DEDUP_REMOVED lines=8> */
.L_x_298:
[----:B0-----:R-:W-:Y:S01]  /*eb20*/  SHF.R.U64 R0, R2, R19, R3 ;  /* 0x0000001302007219 */ /* 0x001fe20000001203 */
[----:B------:R-:W-:Y:S01]  /*eb30*/  VIADD R3, R14, 0xffffffff ;  /* 0xffffffff0e037836 */ /* 0x000fe20000000000 */
[----:B------:R-:W-:Y:S01]  /*eb40*/  LOP3.LUT R5, R8, R17, RZ, 0xc0, !PT ;  /* 0x0000001108057212 */ /* 0x000fe200078ec0ff */
[----:B------:R-:W-:Y:S01]  /*eb50*/  IMAD.MOV R12, RZ, RZ, -R12 ;  /* 0x000000ffff0c7224 */ /* 0x000fe200078e0a0c */
[----:B------:R-:W-:Y:S01]  /*eb60*/  R2UR UR22, R24 ;  /* 0x00000000181672ca */ /* 0x000fe200000e0000 */
[----:B------:R-:W-:Y:S01]  /*eb70*/  IMAD.MOV R2, RZ, RZ, -R0 ;  /* 0x000000ffff027224 */ /* 0x000fe200078e0a00 */
[----:B------:R-:W-:Y:S01]  /*eb80*/  LOP3.LUT R3, R10, R3, RZ, 0xc0, !PT ;  /* 0x000000030a037212 */ /* 0x000fe200078ec0ff */
[----:B------:R-:W-:Y:S02]  /*eb90*/  IMAD R34, R34, R0, R5 ;  /* 0x0000000022227224 */ /* 0x000fe400078e0205 */
[----:B------:R-:W-:Y:S02]  /*eba0*/  @P2 IMAD R15, R13, R12, R16 ;  /* 0x0000000c0d0f2224 */ /* 0x000fe400078e0210 */
[----:B-1----:R-:W-:-:S02]  /*ebb0*/  IMAD R0, R2, R22, R11 ;  /* 0x0000001602007224 */ /* 0x002fc400078e020b */
[----:B------:R-:W-:Y:S02]  /*ebc0*/  IMAD R34, R34, R23, R15 ;  /* 0x0000001722227224 */ /* 0x000fe400078e020f */
[----:B------:R-:W-:Y:S02]  /*ebd0*/  IMAD R3, R0, R14, R3 ;  /* 0x0000000e00037224 */ /* 0x000fe400078e0203 */
[----:B------:R-:W-:-:S03]  /*ebe0*/  IMAD.MOV.U32 R0, RZ, RZ, 0x1 ;  /* 0x00000001ff007424 */ /* 0x000fc600078e00ff */
[----:B------:R-:W-:Y:S02]  /*ebf0*/  SEL R2, R3, R34, !P2 ;  /* 0x0000002203027207 */ /* 0x000fe40005000000 */
[----:B------:R-:W-:-:S03]  /*ec00*/  SEL R34, R34, R3, !P2 ;  /* 0x0000000322227207 */ /* 0x000fc60005000000 */
[----:B------:R2:W-:Y:S04]  /*ec10*/  STL [R1+0x88], R2 ;  /* 0x0000880201007387 */ /* 0x0005e80000100800 */
.L_x_296:
[----:B------:R0:W-:Y:S01]  /*ec20*/  STL [R1+0x8c], R34 ;  /* 0x00008c2201007387 */ /* 0x0001e20000100800 */
[----:B------:R-:W-:-:S13]  /*ec30*/  LOP3.LUT P0, RZ, R0, 0xff, RZ, 0xc0, !PT ;  /* 0x000000ff00ff7812 */ /* 0x000fda000780c0ff */
[----:B0-----:R-:W-:Y:S05]  /*ec40*/  @P0 BRA `(.L_x_299) ;  /* 0xffffff2400b00947 */ /* 0x001fea000383ffff */
[----:B------:R-:W-:Y:S05]  /*ec50*/  EXIT ;  /* 0x000000000000794d */ /* 0x000fea0003800000 */
.L_x_7:
[----:B------:R-:W2:Y:S01]  /*ec60*/  LDL R22, [R1+0x84] ;  /* 0x0000840001167983 */ /* 0x000ea20000100800 */
[----:B------:R-:W-:-:S03]  /*ec70*/  ULDC.64 UR4, c[0x0][0x650] ;  /* 0x0001940000047ab9 */ /* 0x000fc60000000a00 */
[----:B0-----:R-:W3:Y:S01]  /*ec80*/  LDL R23, [R1+0x80] ;  /* 0x0000800001177983 */ /* 0x001ee20000100800 */
[----:B------:R-:W-:Y:S01]  /*ec90*/  PRMT R4, RZ, 0x7610, R4 ;  /* 0x00007610ff047816 */ /* 0x000fe20000000004 */
[----:B------:R-:W-:Y:S02]  /*eca0*/  IMAD.MOV.U32 R5, RZ, RZ, -0x1 ;  /* 0xffffffffff057424 */ /* 0x000fe400078e00ff */
[----:B------:R-:W-:Y:S02]  /*ecb0*/  IMAD.MOV.U32 R7, RZ, RZ, -0x1 ;  /* 0xffffffffff077424 */ /* 0x000fe400078e00ff */
[----:B------:R-:W-:Y:S01]  /*ecc0*/  IMAD.MOV.U32 R6, RZ, RZ, -0x1 ;  /* 0xffffffffff067424 */ /* 0x000fe200078e00ff */
[----:B--2---:R-:W-:-:S04]  /*ecd0*/  ISETP.GE.U32.AND P0, PT, R22, UR4, PT ;  /* 0x0000000416007c0c */ /* 0x004fc8000bf06070 */
[----:B---3--:R-:W-:-:S13]  /*ece0*/  ISETP.GE.U32.AND.EX P0, PT, R23, UR5, PT, P0 ;  /* 0x0000000517007c0c */ /* 0x008fda000bf06100 */
[----:B------:R-:W-:Y:S05]  /*ecf0*/  @P0 BRA `(.L_x_300) ;  /* 0x00000004002c0947 */ /* 0x000fea0003800000 */
[----:B------:R-:W0:Y:S01]  /*ed00*/  LDC.64 R14, c[0x0][0x628] ;  /* 0x00018a00ff0e7b82 */ /* 0x000e220000000a00 */
[----:B------:R-:W-:Y:S02]  /*ed10*/  IMAD.MOV.U32 R8, RZ, RZ, R22 ;  /* 0x000000ffff087224 */ /* 0x000fe400078e0016 */
[----:B------:R-:W-:-:S05]  /*ed20*/  IMAD.MOV.U32 R9, RZ, RZ, R23 ;  /* 0x000000ffff097224 */ /* 0x000fca00078e0017 */
[----:B------:R-:W1:Y:S08]  /*ed30*/  LDC R10, c[0x0][0x630] ;  /* 0x00018c00ff0a7b82 */ /* 0x000e700000000800 */
[----:B------:R-:W2:Y:S01]  /*ed40*/  LDC.64 R16, c[0x0][0x620] ;  /* 0x00018800ff107b82 */ /* 0x000ea20000000a00 */
[----:B0-----:R-:W-:-:S04]  /*ed50*/  ISETP.NE.U32.AND P0, PT, R14, RZ, PT ;  /* 0x000000ff0e00720c */ /* 0x001fc80003f05070 */
[----:B------:R-:W-:-:S13]  /*ed60*/  ISETP.NE.AND.EX P0, PT, R15, RZ, PT, P0 ;  /* 0x000000ff0f00720c */ /* 0x000fda0003f05300 */
[----:B-12---:R-:W-:Y:S05]  /*ed70*/  @!P0 BRA `(.L_x_301) ;  /* 0x0000000000288947 */ /* 0x006fea0003800000 */
[----:B------:R-:W0:Y:S02]  /*ed80*/  LDC R4, c[0x0][0x634] ;  /* 0x00018d00ff047b82 */ /* 0x000e240000000800 */
[----:B0-----:R-:W-:-:S05]  /*ed90*/  IADD3 R9, P0, R22, R4, RZ ;  /* 0x0000000416097210 */ /* 0x001fca0007f1e0ff */
        /* <DEDUP_REMOVED lines=8> */
.L_x_301:
[----:B------:R-:W0:Y:S01]  /*ee20*/  LDC.64 R20, c[0x0][0x640] ;  /* 0x00019000ff147b82 */ /* 0x000e220000000a00 */
[-CC-:B------:R-:W-:Y:S02]  /*ee30*/  SHF.R.U64 R14, R8, R10.reuse, R9.reuse ;  /* 0x0000000a080e7219 */ /* 0x180fe40000001209 */
[----:B------:R-:W-:Y:S02]  /*ee40*/  SHF.R.U32.HI R4, RZ, R10, R9 ;  /* 0x0000000aff047219 */ /* 0x000fe40000011609 */
[----:B------:R-:W-:-:S03]  /*ee50*/  IADD3 R7, P0, RZ, -R14, RZ ;  /* 0x8000000eff077210 */ /* 0x000fc60007f1e0ff */
[----:B------:R-:W1:Y:S02]  /*ee60*/  LDC R8, c[0x0][0x618] ;  /* 0x00018600ff087b82 */ /* 0x000e640000000800 */
[----:B------:R-:W-:Y:S02]  /*ee70*/  IMAD.X R5, RZ, RZ, ~R4, P0 ;  /* 0x000000ffff057224 */ /* 0x000fe400000e0e04 */
[----:B------:R-:W-:Y:S02]  /*ee80*/  IMAD.MOV.U32 R4, RZ, RZ, R22 ;  /* 0x000000ffff047224 */ /* 0x000fe400078e0016 */
[-C--:B------:R-:W-:Y:S02]  /*ee90*/  IMAD R6, R5, R16.reuse, RZ ;  /* 0x0000001005067224 */ /* 0x080fe400078e02ff */
[----:B------:R-:W2:Y:S01]  /*eea0*/  LDC R18, c[0x0][0x608] ;  /* 0x00018200ff127b82 */ /* 0x000ea20000000800 */
[----:B------:R-:W-:Y:S02]  /*eeb0*/  IMAD.MOV.U32 R5, RZ, RZ, R23 ;  /* 0x000000ffff057224 */ /* 0x000fe400078e0017 */
[----:B------:R-:W-:-:S05]  /*eec0*/  IMAD.WIDE.U32 R4, R7, R16, R4 ;  /* 0x0000001007047225 */ /* 0x000fca00078e0004 */
[----:B------:R-:W3:Y:S01]  /*eed0*/  LDC R19, c[0x0][0x658] ;  /* 0x00019600ff137b82 */ /* 0x000ee20000000800 */
[----:B------:R-:W-:Y:S01]  /*eee0*/  IMAD R7, R7, R17, R6 ;  /* 0x0000001107077224 */ /* 0x000fe200078e0206 */
[----:B0-----:R-:W-:Y:S01]  /*eef0*/  ISETP.NE.U32.AND P0, PT, R20, RZ, PT ;  /* 0x000000ff1400720c */ /* 0x001fe20003f05070 */
[----:B------:R-:W-:Y:S02]  /*ef00*/  IMAD.MOV.U32 R6, RZ, RZ, -0x1 ;  /* 0xffffffffff067424 */ /* 0x000fe400078e00ff */
[----:B------:R-:W-:Y:S01]  /*ef10*/  IMAD.IADD R5, R5, 0x1, R7 ;  /* 0x0000000105057824 */ /* 0x000fe200078e0207 */
[----:B------:R-:W-:Y:S02]  /*ef20*/  ISETP.NE.AND.EX P0, PT, R21, RZ, PT, P0 ;  /* 0x000000ff1500720c */ /* 0x000fe40003f05300 */
[----:B------:R-:W0:Y:S02]  /*ef30*/  LDC R17, c[0x0][0x600] ;  /* 0x00018000ff117b82 */ /* 0x000e240000000800 */
[----:B-1----:R-:W-:-:S02]  /*ef40*/  SHF.R.U64 R10, R4, R8, R5 ;  /* 0x00000008040a7219 */ /* 0x002fc40000001205 */
[----:B------:R-:W-:-:S04]  /*ef50*/  SHF.R.U32.HI R5, RZ, R8, R5 ;  /* 0x00000008ff057219 */ /* 0x000fc80000011605 */
[----:B------:R-:W1:Y:S01]  /*ef60*/  LDC R22, c[0x0][0x648] ;  /* 0x00019200ff167b82 */ /* 0x000e620000000800 */
[-CC-:B--2---:R-:W-:Y:S02]  /*ef70*/  SHF.R.U64 R15, R10, R18.reuse, R5.reuse ;  /* 0x000000120a0f7219 */ /* 0x184fe40000001205 */
[----:B------:R-:W-:Y:S01]  /*ef80*/  SHF.R.U32.HI R4, RZ, R18, R5 ;  /* 0x00000012ff047219 */ /* 0x000fe20000011605 */
[----:B------:R-:W-:-:S04]  /*ef90*/  IMAD.MOV.U32 R18, RZ, RZ, 0x1 ;  /* 0x00000001ff127424 */ /* 0x000fc800078e00ff */
[----:B------:R-:W2:Y:S01]  /*efa0*/  LDC R23, c[0x0][0x638] ;  /* 0x00018e00ff177b82 */ /* 0x000ea20000000800 */
[-CC-:B---3--:R-:W-:Y:S02]  /*efb0*/  SHF.R.U64 R16, R15, R19.reuse, R4.reuse ;  /* 0x000000130f107219 */ /* 0x188fe40000001204 */
[-C--:B------:R-:W-:Y:S02]  /*efc0*/  SHF.L.U32 R6, R6, R19.reuse, RZ ;  /* 0x0000001306067219 */ /* 0x080fe400000006ff */
[----:B------:R-:W-:Y:S01]  /*efd0*/  SHF.R.U32.HI R5, RZ, R19, R4 ;  /* 0x00000013ff057219 */ /* 0x000fe20000011604 */
[----:B------:R-:W-:Y:S01]  /*efe0*/  IMAD.MOV.U32 R4, RZ, RZ, R16 ;  /* 0x000000ffff047224 */ /* 0x000fe200078e0010 */
[----:B------:R-:W-:Y:S01]  /*eff0*/  LOP3.LUT R24, RZ, R6, RZ, 0x33, !PT ;  /* 0x00000006ff187212 */ /* 0x000fe200078e33ff */
[----:B------:R-:W3:Y:S01]  /*f000*/  LDC R25, c[0x0][0x610] ;  /* 0x00018400ff197b82 */ /* 0x000ee20000000800 */
[----:B------:R-:W-:Y:S05]  /*f010*/  @!P0 BRA `(.L_x_302) ;  /* 0x0000000000288947 */ /* 0x000fea0003800000 */
        /* <DEDUP_REMOVED lines=10> */
.L_x_302:
[----:B-1----:R-:W-:Y:S01]  /*f0c0*/  SHF.R.U64 R4, R4, R22, R5 ;  /* 0x0000001604047219 */ /* 0x002fe20000001205 */
[----:B0-----:R-:W-:Y:S01]  /*f0d0*/  VIADD R7, R17, 0xffffffff ;  /* 0xffffffff11077836 */ /* 0x001fe20000000000 */
[----:B------:R-:W-:Y:S01]  /*f0e0*/  SHF.L.U32 R18, R18, R19, RZ ;  /* 0x0000001312127219 */ /* 0x000fe200000006ff */
[----:B------:R-:W-:Y:S01]  /*f0f0*/  @P2 IMAD R0, R11, R12, R2 ;  /* 0x0000000c0b002224 */ /* 0x000fe200078e0202 */
[----:B------:R-:W-:Y:S01]  /*f100*/  LOP3.LUT R3, R15, R24, RZ, 0xc0, !PT ;  /* 0x000000180f037212 */ /* 0x000fe200078ec0ff */
[----:B------:R-:W-:Y:S01]  /*f110*/  IMAD.MOV R5, RZ, RZ, -R4 ;  /* 0x000000ffff057224 */ /* 0x000fe200078e0a04 */
[----:B------:R-:W-:Y:S01]  /*f120*/  LOP3.LUT R7, R10, R7, RZ, 0xc0, !PT ;  /* 0x000000070a077212 */ /* 0x000fe200078ec0ff */
[----:B------:R-:W-:Y:S02]  /*f130*/  IMAD.MOV.U32 R6, RZ, RZ, R14 ;  /* 0x000000ffff067224 */ /* 0x000fe400078e000e */
[----:B------:R-:W-:Y:S02]  /*f140*/  IMAD R3, R18, R4, R3 ;  /* 0x0000000412037224 */ /* 0x000fe400078e0203 */
[----:B--2---:R-:W-:-:S02]  /*f150*/  IMAD R2, R5, R23, R16 ;  /* 0x0000001705027224 */ /* 0x004fc400078e0210 */
[----:B---3--:R-:W-:Y:S02]  /*f160*/  IMAD R0, R3, R25, R0 ;  /* 0x0000001903007224 */ /* 0x008fe400078e0200 */
[----:B------:R-:W-:Y:S02]  /*f170*/  IMAD R5, R2, R17, R7 ;  /* 0x0000001102057224 */ /* 0x000fe400078e0207 */
[----:B------:R-:W-:-:S03]  /*f180*/  IMAD.MOV.U32 R4, RZ, RZ, 0x1 ;  /* 0x00000001ff047424 */ /* 0x000fc600078e00ff */
[----:B------:R-:W-:Y:S02]  /*f190*/  SEL R7, R5, R0, !P2 ;  /* 0x0000000005077207 */ /* 0x000fe40005000000 */
[----:B------:R-:W-:-:S07]  /*f1a0*/  SEL R5, R0, R5, !P2 ;  /* 0x0000000500057207 */ /* 0x000fce0005000000 */
.L_x_300:
[----:B------:R-:W-:-:S08]  /*f1b0*/  NOP ;  /* 0x0000000000007918 */ /* 0x000fd00000000000 */
[----:B------:R-:W0:-:S00]  /*f1c0*/  USETMAXREG.DEALLOC.CTAPOOL 0x28 ;  /* 0x00000028000079c8 */ /* 0x000e0000080e0500 */
[----:B------:R-:W-:-:S13]  /*f1d0*/  ISETP.NE.AND P0, PT, RZ, UR8, PT ;  /* 0x00000008ff007c0c */ /* 0x000fda000bf05270 */
[----:B------:R-:W-:Y:S05]  /*f1e0*/  @P0 EXIT ;  /* 0x000000000000094d */ /* 0x000fea0003800000 */
[----:B0-----:R-:W-:Y:S01]  /*f1f0*/  LOP3.LUT P0, RZ, R4, 0xff, RZ, 0xc0, !PT ;  /* 0x000000ff04ff7812 */ /* 0x001fe2000780c0ff */
[----:B------:R-:W-:Y:S02]  /*f200*/  IMAD.MOV.U32 R0, RZ, RZ, 0x1 ;  /* 0x00000001ff007424 */ /* 0x000fe400078e00ff */
[----:B------:R-:W-:-:S10]  /*f210*/  IMAD.MOV.U32 R8, RZ, RZ, RZ ;  /* 0x000000ffff087224 */ /* 0x000fd400078e00ff */
[----:B------:R-:W-:Y:S05]  /*f220*/  @!P0 BRA `(.L_x_303) ;  /* 0x0000000c009c8947 */ /* 0x000fea0003800000 */
[----:B------:R-:W0:Y:S01]  /*f230*/  S2UR UR8, SR_CgaCtaId ;  /* 0x00000000000879c3 */ /* 0x000e220000008800 */
[----:B------:R-:W-:Y:S01]  /*f240*/  ULDC UR4, c[0x0][0x28c] ;  /* 0x0000a30000047ab9 */ /* 0x000fe20000000800 */
[----:B------:R-:W-:Y:S01]  /*f250*/  ULDC UR5, c[0x0][0x600] ;  /* 0x0001800000057ab9 */ /* 0x000fe20000000800 */
[----:B------:R-:W-:Y:S01]  /*f260*/  UIADD3 UR14, UR4, 0x3f, URZ ;  /* 0x0000003f040e7890 */ /* 0x000fe2000fffe03f */
[----:B------:R-:W-:Y:S01]  /*f270*/  BSSY B0, `(.L_x_303) ;  /* 0x00000e2000007945 */ /* 0x000fe20003800000 */
[----:B------:R-:W-:Y:S01]  /*f280*/  ULDC UR11, c[0x0][0x658] ;  /* 0x00019600000b7ab9 */ /* 0x000fe20000000800 */
[----:B------:R-:W-:Y:S01]  /*f290*/  UMOV UR12, 0xffffffff ;  /* 0xffffffff000c7882 */ /* 0x000fe20000000000 */
[----:B------:R-:W-:Y:S01]  /*f2a0*/  UMOV UR16, 0x1 ;  /* 0x0000000100107882 */ /* 0x000fe20000000000 */
[----:B------:R-:W-:Y:S01]  /*f2b0*/  USHF.R.S32.HI UR15, URZ, 0x1f, UR14 ;  /* 0x0000001f3f0f7899 */ /* 0x000fe2000801140e */
[----:B------:R-:W-:Y:S01]  /*f2c0*/  IMAD.MOV.U32 R9, RZ, RZ, 0x1 ;  /* 0x00000001ff097424 */ /* 0x000fe200078e00ff */
[----:B------:R-:W-:Y:S01]  /*f2d0*/  ULDC UR9, c[0x0][0xc] ;  /* 0x0000030000097ab9 */ /* 0x000fe20000000800 */
[----:B------:R-:W-:Y:S01]  /*f2e0*/  UIADD3 UR4, UR5, -0x1, URZ ;  /* 0xffffffff05047890 */ /* 0x000fe2000fffe03f */
[----:B------:R-:W-:Y:S01]  /*f2f0*/  IMAD.MOV.U32 R0, RZ, RZ, 0x1 ;  /* 0x00000001ff007424 */ /* 0x000fe200078e00ff */
[----:B------:R-:W-:Y:S01]  /*f300*/  USHF.L.U32 UR18, UR12, UR11, URZ ;  /* 0x0000000b0c127299 */ /* 0x000fe2000800063f */
[----:B------:R-:W-:Y:S01]  /*f310*/  IMAD.MOV.U32 R8, RZ, RZ, RZ ;  /* 0x000000ffff087224 */ /* 0x000fe200078e00ff */
[----:B------:R-:W-:Y:S01]  /*f320*/  USHF.L.U32 UR5, UR16, UR11, URZ ;  /* 0x0000000b10057299 */ /* 0x000fe2000800063f */
[----:B------:R-:W-:Y:S01]  /*f330*/  ULDC UR12, c[0x0][0x10] ;  /* 0x00000400000c7ab9 */ /* 0x000fe20000000800 */
[----:B------:R-:W-:Y:S01]  /*f340*/  ULEA.HI UR15, UR15, UR14, URZ, 0x6 ;  /* 0x0000000e0f0f7291 */ /* 0x000fe2000f8f303f */
[----:B------:R-:W-:Y:S01]  /*f350*/  UMOV UR22, 0x5 ;  /* 0x0000000500167882 */ /* 0x000fe20000000000 */
[----:B------:R-:W-:-:S02]  /*f360*/  ULOP3.LUT UR29, UR13, 0x2, URZ, 0xfc, !UPT ;  /* 0x000000020d1d7892 */ /* 0x000fc4000f8efc3f */
[----:B------:R-:W-:Y:S02]  /*f370*/  USHF.R.S32.HI UR19, URZ, 0x6, UR15 ;  /* 0x000000063f137899 */ /* 0x000fe4000801140f */
[----:B0-----:R-:W-:Y:S02]  /*f380*/  ULOP3.LUT UR10, UR8, 0x1, URZ, 0xc0, !UPT ;  /* 0x00000001080a7892 */ /* 0x001fe4000f8ec03f */
[----:B------:R-:W-:Y:S02]  /*f390*/  USHF.R.U32.HI UR30, URZ, 0x1, UR8 ;  /* 0x000000013f1e7899 */ /* 0x000fe40008011608 */
[----:B------:R-:W-:Y:S02]  /*f3a0*/  USHF.L.U32 UR6, UR8, 0x7, URZ ;  /* 0x0000000708067899 */ /* 0x000fe4000800063f */
[----:B------:R-:W-:Y:S02]  /*f3b0*/  USHF.L.U32 UR7, UR8, 0xd, URZ ;  /* 0x0000000d08077899 */ /* 0x000fe4000800063f */
[----:B------:R-:W-:-:S02]  /*f3c0*/  ULOP3.LUT UR8, UR8, 0xfffffffe, URZ, 0xc0, !UPT ;  /* 0xfffffffe08087892 */ /* 0x000fc4000f8ec03f */
[----:B------:R-:W-:Y:S02]  /*f3d0*/  UISETP.GT.U32.AND UP0, UPT, UR10, 0xffff, UPT ;  /* 0x0000ffff0a00788c */ /* 0x000fe4000bf04070 */
[----:B------:R-:W-:Y:S02]  /*f3e0*/  USHF.L.U32 UR20, UR16, UR8, URZ ;  /* 0x0000000810147299 */ /* 0x000fe4000800063f */
[----:B------:R-:W-:Y:S02]  /*f3f0*/  ULOP3.LUT UR11, UR8, 0x1, URZ, 0xfc, !UPT ;  /* 0x00000001080b7892 */ /* 0x000fe4000f8efc3f */
[----:B------:R-:W-:Y:S02]  /*f400*/  UIMAD.WIDE.U32 UR8, UR9, UR12, URZ ;  /* 0x0000000c090872a5 */ /* 0x000fe4000f8e003f */
[----:B------:R-:W-:Y:S01]  /*f410*/  USEL UR10, UR10, 0xffff, !UP0 ;  /* 0x0000ffff0a0a7887 */ /* 0x000fe2000c000000 */
[----:B------:R-:W-:Y:S01]  /*f420*/  ULDC UR12, c[0x0][0x14] ;  /* 0x00000500000c7ab9 */ /* 0x000fe20000000800 */
[----:B------:R-:W-:-:S02]  /*f430*/  USHF.L.U32 UR11, UR16, UR11, URZ ;  /* 0x0000000b100b7299 */ /* 0x000fc4000800063f */
[----:B------:R-:W-:Y:S02]  /*f440*/  UIMAD.WIDE.U32 UR24, UR8, UR12, URZ ;  /* 0x0000000c081872a5 */ /* 0x000fe4000f8e003f */
[----:B------:R-:W-:Y:S02]  /*f450*/  UIMAD UR21, UR9, UR12, URZ ;  /* 0x0000000c091572a4 */ /* 0x000fe4000f8e023f */
[----:B------:R-:W-:Y:S02]  /*f460*/  ULOP3.LUT UR10, UR10, 0xffff, URZ, 0xc0, !UPT ;  /* 0x0000ffff0a0a7892 */ /* 0x000fe4000f8ec03f */
[----:B------:R-:W-:Y:S02]  /*f470*/  ULOP3.LUT UR6, UR6, 0x80, URZ, 0xc0, !UPT ;  /* 0x0000008006067892 */ /* 0x000fe4000f8ec03f */
[----:B------:R-:W-:Y:S02]  /*f480*/  ULOP3.LUT UR7, UR7, 0x2000, URZ, 0xc0, !UPT ;  /* 0x0000200007077892 */ /* 0x000fe4000f8ec03f */
[----:B------:R-:W-:-:S02]  /*f490*/  ULOP3.LUT UR18, URZ, UR18, URZ, 0x33, !UPT ;  /* 0x000000123f127292 */ /* 0x000fc4000f8e333f */
[----:B------:R-:W-:Y:S02]  /*f4a0*/  ULOP3.LUT UR20, UR20, UR11, URZ, 0xfc, !UPT ;  /* 0x0000000b14147292 */ /* 0x000fe4000f8efc3f */
[----:B------:R-:W-:Y:S02]  /*f4b0*/  UIADD3 UR21, UR25, UR21, URZ ;  /* 0x0000001519157290 */ /* 0x000fe4000fffe03f */
[----:B------:R-:W-:Y:S02]  /*f4c0*/  USHF.L.U32 UR22, UR22, UR10, URZ ;  /* 0x0000000a16167299 */ /* 0x000fe4000800063f */
[----:B------:R-:W-:Y:S01]  /*f4d0*/  UIADD3 UR31, UR19, 0x1, URZ ;  /* 0x00000001131f7890 */ /* 0x000fe2000fffe03f */
[----:B------:R-:W-:-:S11]  /*f4e0*/  ULDC.64 UR32, c[0x0][0x198] ;  /* 0x0000660000207ab9 */ /* 0x000fd60000000a00 */
.L_x_314:
[----:B------:R-:W-:-:S03]  /*f4f0*/  UMOV UR8, 0xffffffff ;  /* 0xffffffff00087882 */ /* 0x000fc60000000000 */
[----:B------:R-:W-:Y:S05]  /*f500*/  BRA.DIV UR8, `(.L_x_304) ;  /* 0x0000001208047947 */ /* 0x000fea000b800000 */
[----:B------:R-:W-:-:S13]  /*f510*/  ELECT P0, URZ, PT ;  /* 0x00000000003f782f */ /* 0x000fda0003800000 */
.L_x_326:
[----:B------:R-:W0:Y:S01]  /*f520*/  LDC R2, c[0x0][0x28c] ;  /* 0x0000a300ff027b82 */ /* 0x000e220000000800 */
[----:B------:R-:W-:Y:S01]  /*f530*/  BSSY B1, `(.L_x_305) ;  /* 0x000003d000017945 */ /* 0x000fe20003800000 */
[----:B0-----:R-:W-:-:S13]  /*f540*/  ISETP.LT.OR P0, PT, R2, 0x1, !P0 ;  /* 0x000000010200780c */ /* 0x001fda0004701670 */
[----:B------:R-:W-:Y:S05]  /*f550*/  @P0 BRA `(.L_x_306) ;  /* 0x0000000000e80947 */ /* 0x000fea0003800000 */
[----:B------:R-:W-:Y:S01]  /*f560*/  LEA R5, R5, UR30, 0x1 ;  /* 0x0000001e05057c11 */ /* 0x000fe2000f8e08ff */
[----:B------:R-:W-:Y:S01]  /*f570*/  IMAD.MOV.U32 R13, RZ, RZ, RZ ;  /* 0x000000ffff0d7224 */ /* 0x000fe200078e00ff */
[----:B------:R-:W-:Y:S01]  /*f580*/  LEA R7, R7, UR6, 0x8 ;  /* 0x0000000607077c11 */ /* 0x000fe2000f8e40ff */
[----:B------:R-:W-:Y:S02]  /*f590*/  IMAD.U32 R14, RZ, RZ, UR31 ;  /* 0x0000001fff0e7e24 */ /* 0x000fe4000f8e00ff */
[----:B------:R-:W-:Y:S02]  /*f5a0*/  IMAD.MOV.U32 R2, RZ, RZ, R0 ;  /* 0x000000ffff027224 */ /* 0x000fe400078e0000 */
[----:B------:R-:W-:Y:S02]  /*f5b0*/  IMAD.MOV.U32 R3, RZ, RZ, R8 ;  /* 0x000000ffff037224 */ /* 0x000fe400078e0008 */
[----:B------:R-:W-:-:S07]  /*f5c0*/  IMAD.SHL.U32 R10, R5, 0x40, RZ ;  /* 0x00000040050a7824 */ /* 0x000fce00078e00ff */
.L_x_309:
[----:B------:R-:W0:Y:S01]  /*f5d0*/  S2R R5, SR_CgaCtaId ;  /* 0x0000000000057919 */ /* 0x000e220000008800 */
[----:B------:R-:W-:Y:S01]  /*f5e0*/  MOV R4, 0x400 ;  /* 0x0000040000047802 */ /* 0x000fe20000000f00 */
[----:B------:R-:W1:Y:S03]  /*f5f0*/  S2R R15, SR_TID.X ;  /* 0x00000000000f7919 */ /* 0x000e660000002100 */
[----:B0-----:R-:W-:Y:S02]  /*f600*/  LEA R12, R5, R4, 0x18 ;  /* 0x00000004050c7211 */ /* 0x001fe400078ec0ff */
[----:B------:R-:W-:Y:S02]  /*f610*/  SHF.L.U32 R4, R2, 0x1f, RZ ;  /* 0x0000001f02047819 */ /* 0x000fe400000006ff */
[----:B-1----:R-:W-:Y:S01]  /*f620*/  LOP3.LUT P1, RZ, R15, 0x7f, RZ, 0xc0, !PT ;  /* 0x0000007f0fff7812 */ /* 0x002fe2000782c0ff */
[----:B------:R-:W-:-:S04]  /*f630*/  IMAD R11, R3, 0x8, R12 ;  /* 0x00000008030b7824 */ /* 0x000fc800078e020c */
[----:B------:R-:W0:Y:S08]  /*f640*/  SYNCS.PHASECHK.TRANS64.TRYWAIT P0, [R11+URZ+0x28], R4 ;  /* 0x000028040b0075a7 */ /* 0x000e30000800017f */
[----:B------:R-:W1:Y:S01]  /*f650*/  @!P1 LDC R5, c[0x0][0x500] ;  /* 0x00014000ff059b82 */ /* 0x000e620000000800 */
[----:B0-----:R-:W-:Y:S05]  /*f660*/  @!P0 BRA `(.L_x_307) ;  /* 0x0000000c00cc8947 */ /* 0x001fea0003800000 */
.L_x_327:
[----:B------:R-:W-:Y:S01]  /*f670*/  UPRMT UR8, UR29, 0x9910, URZ ;  /* 0x000099101d087896 */ /* 0x000fe2000800003f */
[----:B-1----:R1:W-:Y:S03]  /*f680*/  @!P1 SYNCS.ARRIVE.TRANS64 RZ, [R11+URZ], R5 ;  /* 0x000000050bff99a7 */ /* 0x0023e6000800003f */
[----:B------:R-:W-:-:S06]  /*f690*/  UISETP.NE.AND UP0, UPT, UR8, 0x2, UPT ;  /* 0x000000020800788c */ /* 0x000fcc000bf05270 */
[----:B------:R-:W-:-:S13]  /*f6a0*/  PLOP3.LUT P0, PT, PT, PT, UP0, 0x80, 0x0 ;  /* 0x000000000000781c */ /* 0x000fda0003f0f008 */
[----:B-1----:R-:W-:Y:S05]  /*f6b0*/  @P0 BRA `(.L_x_308) ;  /* 0x0000000000040947 */ /* 0x002fea0003800000 */
[----:B------:R-:W-:Y:S01]  /*f6c0*/  BPT.TRAP 0x1 ;  /* 0x000000040000795c */ /* 0x000fe20000300000 */
.L_x_308:
[C---:B0-----:R-:W-:Y:S01]  /*f6d0*/  LEA R4, R3.reuse, UR30, 0x1 ;  /* 0x0000001e03047c11 */ /* 0x041fe2000f8e08ff */
[----:B------:R-:W-:Y:S01]  /*f6e0*/  VIADD R14, R14, 0xffffffff ;  /* 0xffffffff0e0e7836 */ /* 0x000fe20000000000 */
[----:B------:R-:W-:Y:S01]  /*f6f0*/  R2UR UR11, R3 ;  /* 0x00000000030b72ca */ /* 0x000fe200000e0000 */
[----:B------:R-:W-:Y:S01]  /*f700*/  UIADD3 UR14, UP0, UR32, 0xf0, URZ ;  /* 0x000000f0200e7890 */ /* 0x000fe2000ff1e03f */
[----:B------:R-:W-:Y:S01]  /*f710*/  R2UR UR26, R12 ;  /* 0x000000000c1a72ca */ /* 0x000fe200000e0000 */
[----:B------:R-:W-:Y:S01]  /*f720*/  IMAD.U32 R4, R4, 0x1000, R12 ;  /* 0x0000100004047824 */ /* 0x000fe200078e000c */
[----:B------:R-:W-:Y:S01]  /*f730*/  R2UR UR27, R10 ;  /* 0x000000000a1b72ca */ /* 0x000fe200000e0000 */
[----:B------:R-:W-:Y:S01]  /*f740*/  UIADD3 UR34, UP1, UR32, 0x1f0, URZ ;  /* 0x000001f020227890 */ /* 0x000fe2000ff3e03f */
[----:B------:R-:W-:Y:S01]  /*f750*/  R2UR UR9, R11 ;  /* 0x000000000b0972ca */ /* 0x000fe200000e0000 */
[----:B------:R-:W-:Y:S01]  /*f760*/  UIADD3.X UR15, URZ, UR33, URZ, UP0, !UPT ;  /* 0x000000213f0f7290 */ /* 0x000fe200087fe43f */
[----:B------:R-:W-:Y:S01]  /*f770*/  R2UR UR8, R4 ;  /* 0x00000000040872ca */ /* 0x000fe200000e0000 */
[----:B------:R-:W-:Y:S01]  /*f780*/  UPRMT UR23, URZ, 0x5410, UR22 ;  /* 0x000054103f177896 */ /* 0x000fe20008000016 */
[----:B------:R-:W-:Y:S01]  /*f790*/  R2UR UR10, R13 ;  /* 0x000000000d0a72ca */ /* 0x000fe200000e0000 */
[----:B------:R-:W-:Y:S01]  /*f7a0*/  VIADD R3, R3, 0x1 ;  /* 0x0000000103037836 */ /* 0x000fe20000000000 */
[----:B------:R-:W-:Y:S01]  /*f7b0*/  R2UR UR12, R6 ;  /* 0x00000000060c72ca */ /* 0x000fe200000e0000 */
[----:B------:R-:W-:Y:S01]  /*f7c0*/  ULEA UR11, UR11, UR7, 0xe ;  /* 0x000000070b0b7291 */ /* 0x000fe2000f8e703f */
[----:B------:R-:W-:Y:S01]  /*f7d0*/  R2UR UR28, R7 ;  /* 0x00000000071c72ca */ /* 0x000fe200000e0000 */
[----:B------:R-:W-:Y:S01]  /*f7e0*/  UPRMT UR36, URZ, 0x5410, UR20 ;  /* 0x000054103f247896 */ /* 0x000fe20008000014 */
[----:B------:R-:W-:Y:S01]  /*f7f0*/  ISETP.GT.AND P1, PT, R14, 0x1, PT ;  /* 0x000000010e00780c */ /* 0x000fe20003f24270 */
[----:B------:R-:W-:Y:S01]  /*f800*/  UIADD3 UR26, UR26, 0xa100, UR11 ;  /* 0x0000a1001a1a7890 */ /* 0x000fe2000fffe00b */
[----:B------:R-:W-:Y:S01]  /*f810*/  ISETP.NE.AND P0, PT, R3, 0x5, PT ;  /* 0x000000050300780c */ /* 0x000fe20003f05270 */
[----:B------:R-:W-:Y:S01]  /*f820*/  UIADD3.X UR35, URZ, UR33, URZ, UP1, !UPT ;  /* 0x000000213f237290 */ /* 0x000fe20008ffe43f */
[----:B------:R-:W-:Y:S01]  /*f830*/  VIADD R13, R13, 0x40 ;  /* 0x000000400d0d7836 */ /* 0x000fe20000000000 */
[----:B------:R-:W-:Y:S01]  /*f840*/  UIADD3 UR8, UR8, 0x100, URZ ;  /* 0x0000010008087890 */ /* 0x000fe2000fffe03f */
[----:B------:R-:W-:Y:S01]  /*f850*/  SEL R5, RZ, 0x1, P0 ;  /* 0x00000001ff057807 */ /* 0x000fe20000000000 */
[----:B------:R-:W-:Y:S01]  /*f860*/  UMOV UR16, 0x0 ;  /* 0x0000000000107882 */ /* 0x000fe20000000000 */
[----:B------:R-:W-:Y:S01]  /*f870*/  UMOV UR17, 0x10000000 ;  /* 0x1000000000117882 */ /* 0x000fe20000000000 */
[----:B------:R-:W-:Y:S01]  /*f880*/  UMOV UR11, UR27 ;  /* 0x0000001b000b7c82 */ /* 0x000fe20008000000 */
[----:B------:R-:W-:-:S02]  /*f890*/  LOP3.LUT R2, R2, R5, RZ, 0x3c, !PT ;  /* 0x0000000502027212 */ /* 0x000fc400078e3cff */
[----:B------:R-:W-:Y:S02]  /*f8a0*/  SEL R3, R3, RZ, P0 ;  /* 0x000000ff03037207 */ /* 0x000fe40000000000 */
[----:B------:R0:W-:Y:S02]  /*f8b0*/  UTMALDG.3D.MULTICAST [UR8], [UR14], UR23, desc[UR16] ;  /* 0x000010080e0073b4 */ /* 0x0001e40008011817 */
[----:B0-----:R-:W-:Y:S01]  /*f8c0*/  UMOV UR8, UR26 ;  /* 0x0000001a00087c82 */ /* 0x001fe20008000000 */
[----:B------:R-:W-:Y:S02]  /*f8d0*/  UMOV UR11, UR28 ;  /* 0x0000001c000b7c82 */ /* 0x000fe40008000000 */
[----:B------:R0:W-:Y:S02]  /*f8e0*/  UTMALDG.3D.MULTICAST [UR8], [UR34], UR36, desc[UR16] ;  /* 0x00001008220073b4 */ /* 0x0001e40008011824 */
[----:B0-----:R-:W-:Y:S05]  /*f8f0*/  @P1 BRA `(.L_x_309) ;  /* 0xfffffffc00341947 */ /* 0x001fea000383ffff */
.L_x_306:
[----:B------:R-:W-:Y:S05]  /*f900*/  BSYNC B1 ;  /* 0x0000000000017941 */ /* 0x000fea0003800000 */
.L_x_305:
[----:B------:R-:W2:Y:S01]  /*f910*/  LDL.LU R15, [R1+0x80] ;  /* 0x00008000010f7983 */ /* 0x000ea20000300800 */
[----:B------:R-:W-:Y:S01]  /*f920*/  LOP3.LUT P1, RZ, R9, 0xff, RZ, 0xc0, !PT ;  /* 0x000000ff09ff7812 */ /* 0x000fe2000782c0ff */
[----:B------:R-:W-:Y:S01]  /*f930*/  VIADD R8, R8, UR19 ;  /* 0x0000001308087c36 */ /* 0x000fe20008000000 */
[----:B------:R-:W-:Y:S01]  /*f940*/  ULDC.64 UR8, c[0x0][0x650] ;  /* 0x0001940000087ab9 */ /* 0x000fe20000000a00 */
[----:B------:R-:W3:Y:S01]  /*f950*/  LDL.LU R12, [R1+0x84] ;  /* 0x00008400010c7983 */ /* 0x000ee20000300800 */
[----:B------:R-:W-:Y:S01]  /*f960*/  IMAD.U32 R5, RZ, RZ, UR19 ;  /* 0x00000013ff057e24 */ /* 0x000fe2000f8e00ff */
[----:B------:R-:W-:Y:S01]  /*f970*/  UISETP.GE.U32.AND UP0, UPT, UR19, 0x5, UPT ;  /* 0x000000051300788c */ /* 0x000fe2000bf06070 */
[----:B------:R-:W-:Y:S01]  /*f980*/  ISETP.GT.U32.AND P0, PT, R8, 0x4, PT ;  /* 0x000000040800780c */ /* 0x000fe20003f04070 */
[----:B------:R-:W-:Y:S01]  /*f990*/  BSSY B1, `(.L_x_310) ;  /* 0x000006d000017945 */ /* 0x000fe20003800000 */
[----:B------:R-:W-:Y:S01]  /*f9a0*/  IMAD.MOV.U32 R7, RZ, RZ, -0x1 ;  /* 0xffffffffff077424 */ /* 0x000fe200078e00ff */
[----:B------:R-:W-:Y:S01]  /*f9b0*/  PRMT R9, RZ, 0x7610, R9 ;  /* 0x00007610ff097816 */ /* 0x000fe20000000009 */
[----:B------:R-:W-:Y:S01]  /*f9c0*/  IMAD.MOV.U32 R6, RZ, RZ, -0x1 ;  /* 0xffffffffff067424 */ /* 0x000fe200078e00ff */
[----:B------:R-:W-:-:S02]  /*f9d0*/  ISETP.LT.U32.AND P0, PT, R5, 0x5, P0 ;  /* 0x000000050500780c */ /* 0x000fc40000701070 */
[----:B------:R-:W0:Y:S01]  /*f9e0*/  @P1 S2R R3, SR_CgaCtaId ;  /* 0x0000000000031919 */ /* 0x000e220000008800 */
[----:B------:R-:W-:Y:S02]  /*f9f0*/  @P1 MOV R2, 0x400 ;  /* 0x0000040000021802 */ /* 0x000fe40000000f00 */
[----:B------:R-:W-:Y:S02]  /*fa00*/  PLOP3.LUT P3, PT, PT, PT, UP0, 0x80, 0x0 ;  /* 0x000000000000781c */ /* 0x000fe40003f6f008 */
[----:B0-----:R-:W-:Y:S01]  /*fa10*/  @P1 LEA R4, R3, R2, 0x18 ;  /* 0x0000000203041211 */ /* 0x001fe200078ec0ff */
[----:B------:R-:W-:-:S03]  /*fa20*/  IMAD.WIDE.U32 R2, R8, -0x33333333, RZ ;  /* 0xcccccccd08027825 */ /* 0x000fc600078e00ff */
[----:B------:R0:W-:Y:S02]  /*fa30*/  @P1 SYNCS.ARRIVE.TRANS64.A1T0 RZ, [R4+URZ+0x68], RZ ;  /* 0x000068ff04ff19a7 */ /* 0x0001e4000810003f */
[----:B------:R-:W-:Y:S02]  /*fa40*/  SHF.R.U32.HI R5, RZ, 0x2, R3 ;  /* 0x00000002ff057819 */ /* 0x000fe40000011603 */
[----:B------:R-:W-:Y:S02]  /*fa50*/  SEL R3, RZ, 0x1, !P0 ;  /* 0x00000001ff037807 */ /* 0x000fe40004000000 */
[----:B------:R-:W-:Y:S01]  /*fa60*/  PRMT R2, RZ, 0x7610, R2 ;  /* 0x00007610ff027816 */ /* 0x000fe20000000002 */
[----:B------:R-:W-:Y:S01]  /*fa70*/  IMAD R8, R5, -0x5, R8 ;  /* 0xfffffffb05087824 */ /* 0x000fe200078e0208 */
[----:B------:R-:W-:-:S04]  /*fa80*/  LOP3.LUT R0, R0, R3, RZ, 0x3c, !PT ;  /* 0x0000000300007212 */ /* 0x000fc800078e3cff */
[----:B------:R-:W-:Y:S01]  /*fa90*/  @P3 LOP3.LUT R0, R0, 0x1, R5, 0x78, !PT ;  /* 0x0000000100003812 */ /* 0x000fe200078e7805 */
[----:B------:R-:W-:Y:S01]  /*faa0*/  IMAD.MOV.U32 R5, RZ, RZ, -0x1 ;  /* 0xffffffffff057424 */ /* 0x000fe200078e00ff */
[----:B---3--:R-:W-:-:S04]  /*fab0*/  IADD3 R12, P1, R12, UR24, RZ ;  /* 0x000000180c0c7c10 */ /* 0x008fc8000ff3e0ff */
[----:B--2---:R-:W-:Y:S01]  /*fac0*/  IADD3.X R15, R15, UR21, RZ, P1, !PT ;  /* 0x000000150f0f7c10 */ /* 0x004fe20008ffe4ff */
[----:B------:R0:W-:Y:S01]  /*fad0*/  STL [R1+0x84], R12 ;  /* 0x0000840c01007387 */ /* 0x0001e20000100800 */
[----:B------:R-:W-:-:S03]  /*fae0*/  ISETP.GE.U32.AND P0, PT, R12, UR8, PT ;  /* 0x000000080c007c0c */ /* 0x000fc6000bf06070 */
[----:B------:R0:W-:Y:S01]  /*faf0*/  STL [R1+0x80], R15 ;  /* 0x0000800f01007387 */ /* 0x0001e20000100800 */
[----:B------:R-:W-:-:S13]  /*fb00*/  ISETP.GE.U32.AND.EX P0, PT, R15, UR9, PT, P0 ;  /* 0x000000090f007c0c */ /* 0x000fda000bf06100 */
[----:B0-----:R-:W-:Y:S05]  /*fb10*/  @P0 BRA `(.L_x_311) ;  /* 0x0000000400500947 */ /* 0x001fea0003800000 */
[----:B------:R-:W-:Y:S01]  /*fb20*/  ULDC.64 UR8, c[0x0][0x628] ;  /* 0x00018a0000087ab9 */ /* 0x000fe20000000a00 */
[----:B------:R-:W0:Y:S01]  /*fb30*/  S2R R11, SR_CTAID.X ;  /* 0x00000000000b7919 */ /* 0x000e220000002500 */
[----:B------:R-:W-:Y:S01]  /*fb40*/  ISETP.NE.U32.AND P0, PT, RZ, UR8, PT ;  /* 0x00000008ff007c0c */ /* 0x000fe2000bf05070 */
[----:B------:R-:W-:Y:S01]  /*fb50*/  ULDC UR11, c[0x0][0x630] ;  /* 0x00018c00000b7ab9 */ /* 0x000fe20000000800 */
[----:B------:R-:W-:Y:S01]  /*fb60*/  IMAD.MOV.U32 R2, RZ, RZ, R12 ;  /* 0x000000ffff027224 */ /* 0x000fe200078e000c */
[----:B------:R-:W1:Y:S01]  /*fb70*/  S2R R10, SR_CTAID.Y ;  /* 0x00000000000a7919 */ /* 0x000e620000002600 */
[----:B------:R-:W-:Y:S01]  /*fb80*/  ISETP.NE.AND.EX P0, PT, RZ, UR9, PT, P0 ;  /* 0x00000009ff007c0c */ /* 0x000fe2000bf05300 */
[----:B------:R-:W-:-:S12]  /*fb90*/  IMAD.MOV.U32 R3, RZ, RZ, R15 ;  /* 0x000000ffff037224 */ /* 0x000fd800078e000f */
[----:B------:R-:W-:Y:S05]  /*fba0*/  @!P0 BRA `(.L_x_312) ;  /* 0x0000000000288947 */ /* 0x000fea0003800000 */
[----:B------:R-:W-:Y:S02]  /*fbb0*/  ULDC UR10, c[0x0][0x634] ;  /* 0x00018d00000a7ab9 */ /* 0x000fe40000000800 */
[----:B------:R-:W-:-:S05]  /*fbc0*/  IADD3 R7, P0, R12, UR10, RZ ;  /* 0x0000000a0c077c10 */ /* 0x000fca000ff1e0ff */
[----:B------:R-:W-:-:S04]  /*fbd0*/  IMAD.X R13, RZ, RZ, R15, P0 ;  /* 0x000000ffff0d7224 */ /* 0x000fc800000e060f */
[----:B------:R-:W-:-:S04]  /*fbe0*/  IMAD.WIDE.U32 R4, R13, UR8, RZ ;  /* 0x000000080d047c25 */ /* 0x000fc8000f8e00ff */
[----:B------:R-:W-:-:S04]  /*fbf0*/  IMAD.WIDE.U32 R4, P0, R7, UR9, R4 ;  /* 0x0000000907047c25 */ /* 0x000fc8000f800004 */
[----:B------:R-:W-:-:S04]  /*fc00*/  IMAD.WIDE.U32 R6, R7, UR8, RZ ;  /* 0x0000000807067c25 */ /* 0x000fc8000f8e00ff */
[----:B------:R-:W-:Y:S01]  /*fc10*/  IMAD.X R3, RZ, RZ, RZ, P0 ;  /* 0x000000ffff037224 */ /* 0x000fe200000e06ff */
[----:B------:R-:W-:Y:S01]  /*fc20*/  IADD3 RZ, P0, R7, R4, RZ ;  /* 0x0000000407ff7210 */ /* 0x000fe20007f1e0ff */
[----:B------:R-:W-:-:S04]  /*fc30*/  IMAD.MOV.U32 R2, RZ, RZ, R5 ;  /* 0x000000ffff027224 */ /* 0x000fc800078e0005 */
[----:B------:R-:W-:-:S08]  /*fc40*/  IMAD.WIDE.U32.X R2, R13, UR9, R2, P0 ;  /* 0x000000090d027c25 */ /* 0x000fd000080e0402 */
.L_x_312:
[--C-:B------:R-:W-:Y:S01]  /*fc50*/  SHF.R.U64 R6, R2, UR11, R3.reuse ;  /* 0x0000000b02067c19 */ /* 0x100fe20008001203 */
[----:B------:R-:W-:Y:S01]  /*fc60*/  ULDC.64 UR8, c[0x0][0x620] ;  /* 0x0001880000087ab9 */ /* 0x000fe20000000a00 */
[----:B------:R-:W-:Y:S01]  /*fc70*/  SHF.R.U32.HI R2, RZ, UR11, R3 ;  /* 0x0000000bff027c19 */ /* 0x000fe20008011603 */
[----:B------:R-:W-:Y:S01]  /*fc80*/  IMAD.MOV.U32 R3, RZ, RZ, R15 ;  /* 0x000000ffff037224 */ /* 0x000fe200078e000f */
[----:B------:R-:W-:Y:S01]  /*fc90*/  IADD3 R5, P0, RZ, -R6, RZ ;  /* 0x80000006ff057210 */ /* 0x000fe20007f1e0ff */
[----:B------:R-:W2:Y:S01]  /*fca0*/  LDC R16, c[0x0][0x144] ;  /* 0x00005100ff107b82 */ /* 0x000ea20000000800 */
[----:B0-----:R-:W-:Y:S01]  /*fcb0*/  I2FP.F32.U32 R7, R11 ;  /* 0x0000000b00077245 */ /* 0x001fe20000201000 */
[----:B------:R-:W-:Y:S01]  /*fcc0*/  ULDC.64 UR14, c[0x0][0x640] ;  /* 0x00019000000e7ab9 */ /* 0x000fe20000000a00 */
[----:B------:R-:W-:Y:S01]  /*fcd0*/  ULDC UR10, c[0x0][0x608] ;  /* 0x00018200000a7ab9 */ /* 0x000fe20000000800 */
[----:B------:R-:W-:Y:S01]  /*fce0*/  IMAD.X R2, RZ, RZ, ~R2, P0 ;  /* 0x000000ffff027224 */ /* 0x000fe200000e0e02 */
[----:B------:R-:W-:-:S03]  /*fcf0*/  ISETP.NE.U32.AND P0, PT, RZ, UR14, PT ;  /* 0x0000000eff007c0c */ /* 0x000fc6000bf05070 */
[----:B------:R-:W-:Y:S01]  /*fd00*/  IMAD R4, R2, UR8, RZ ;  /* 0x0000000802047c24 */ /* 0x000fe2000f8e02ff */
[----:B------:R-:W0:Y:S01]  /*fd10*/  LDC R13, c[0x0][0x148] ;  /* 0x00005200ff0d7b82 */ /* 0x000e220000000800 */
[----:B------:R-:W-:Y:S01]  /*fd20*/  IMAD.MOV.U32 R2, RZ, RZ, R12 ;  /* 0x000000ffff027224 */ /* 0x000fe200078e000c */
[----:B------:R-:W-:-:S03]  /*fd30*/  ISETP.NE.AND.EX P0, PT, RZ, UR15, PT, P0 ;  /* 0x0000000fff007c0c */ /* 0x000fc6000bf05300 */
[----:B------:R-:W-:Y:S01]  /*fd40*/  IMAD.WIDE.U32 R2, R5, UR8, R2 ;  /* 0x0000000805027c25 */ /* 0x000fe2000f8e0002 */
[----:B------:R-:W-:-:S03]  /*fd50*/  ULDC UR8, c[0x0][0x150] ;  /* 0x0000540000087ab9 */ /* 0x000fc60000000800 */
[----:B------:R-:W-:Y:S02]  /*fd60*/  IMAD R5, R5, UR9, R4 ;  /* 0x0000000905057c24 */ /* 0x000fe4000f8e0204 */
[----:B------:R-:W-:Y:S01]  /*fd70*/  FMUL R4, R7, UR8 ;  /* 0x0000000807047c20 */ /* 0x000fe20008400000 */
[----:B------:R-:W-:Y:S01]  /*fd80*/  ULDC UR8, c[0x0][0x618] ;  /* 0x0001860000087ab9 */ /* 0x000fe20000000800 */
[----:B------:R-:W-:Y:S01]  /*fd90*/  ULDC UR9, c[0x0][0x154] ;  /* 0x0000550000097ab9 */ /* 0x000fe20000000800 */
[----:B------:R-:W-:-:S03]  /*fda0*/  IMAD.IADD R3, R3, 0x1, R5 ;  /* 0x0000000103037824 */ /* 0x000fc600078e0205 */
[----:B------:R-:W3:Y:S02]  /*fdb0*/  F2I.U32.TRUNC.NTZ R4, R4 ;  /* 0x0000000400047305 */ /* 0x000ee4000020f000 */
[----:B------:R-:W-:Y:S02]  /*fdc0*/  SHF.R.U64 R7, R2, UR8, R3 ;  /* 0x0000000802077c19 */ /* 0x000fe40008001203 */
[----:B-1----:R-:W-:-:S05]  /*fdd0*/  I2FP.F32.U32 R2, R10 ;  /* 0x0000000a00027245 */ /* 0x002fca0000201000 */
[----:B------:R-:W-:Y:S01]  /*fde0*/  FMUL R5, R2, UR9 ;  /* 0x0000000902057c20 */ /* 0x000fe20008400000 */
[----:B------:R-:W-:Y:S01]  /*fdf0*/  SHF.R.U32.HI R2, RZ, UR8, R3 ;  /* 0x00000008ff027c19 */ /* 0x000fe20008011603 */
[----:B------:R-:W-:Y:S02]  /*fe00*/  ULDC UR8, c[0x0][0x658] ;  /* 0x0001960000087ab9 */ /* 0x000fe40000000800 */
[----:B------:R1:W4:Y:S01]  /*fe10*/  F2I.U32.TRUNC.NTZ R15, R5 ;  /* 0x00000005000f7305 */ /* 0x000322000020f000 */
[--C-:B------:R-:W-:Y:S02]  /*fe20*/  SHF.R.U64 R14, R7, UR10, R2.reuse ;  /* 0x0000000a070e7c19 */ /* 0x100fe40008001202 */
[----:B------:R-:W-:Y:S01]  /*fe30*/  SHF.R.U32.HI R3, RZ, UR10, R2 ;  /* 0x0000000aff037c19 */ /* 0x000fe20008011602 */
[----:B---3--:R-:W-:-:S03]  /*fe40*/  IMAD.MOV R2, RZ, RZ, -R4 ;  /* 0x000000ffff027224 */ /* 0x008fc600078e0a04 */
[----:B------:R-:W-:Y:S01]  /*fe50*/  SHF.R.U64 R12, R14, UR8, R3 ;  /* 0x000000080e0c7c19 */ /* 0x000fe20008001203 */
[----:B--2---:R-:W-:Y:S01]  /*fe60*/  IMAD R17, R16, R2, R11 ;  /* 0x0000000210117224 */ /* 0x004fe200078e020b */
[----:B------:R-:W-:-:S03]  /*fe70*/  SHF.R.U32.HI R4, RZ, UR8, R3 ;  /* 0x00000008ff047c19 */ /* 0x000fc60008011603 */
[----:B------:R-:W-:Y:S02]  /*fe80*/  IMAD.MOV.U32 R2, RZ, RZ, R12 ;  /* 0x000000ffff027224 */ /* 0x000fe400078e000c */
[----:B------:R-:W-:Y:S01]  /*fe90*/  IMAD.MOV.U32 R3, RZ, RZ, R4 ;  /* 0x000000ffff037224 */ /* 0x000fe200078e0004 */
[----:B-1--4-:R-:W-:Y:S06]  /*fea0*/  @!P0 BRA `(.L_x_313) ;  /* 0x0000000000288947 */ /* 0x012fec0003800000 */
[----:B------:R-:W-:Y:S02]  /*feb0*/  ULDC UR8, c[0x0][0x64c] ;  /* 0x0001930000087ab9 */ /* 0x000fe40000000800 */
[----:B------:R-:W-:-:S05]  /*fec0*/  IADD3 R3, P0, R12, UR8, RZ ;  /* 0x000000080c037c10 */ /* 0x000fca000ff1e0ff */
[----:B------:R-:W-:-:S04]  /*fed0*/  IMAD.X R11, RZ, RZ, R4, P0 ;  /* 0x000000ffff0b7224 */ /* 0x000fc800000e0604 */
[----:B------:R-:W-:-:S04]  /*fee0*/  IMAD.WIDE.U32 R4, R11, UR14, RZ ;  /* 0x0000000e0b047c25 */ /* 0x000fc8000f8e00ff */
[----:B------:R-:W-:-:S04]  /*fef0*/  IMAD.WIDE.U32 R4, P0, R3, UR15, R4 ;  /* 0x0000000f03047c25 */ /* 0x000fc8000f800004 */
[----:B------:R-:W-:-:S04]  /*ff00*/  IMAD.WIDE.U32 R2, R3, UR14, RZ ;  /* 0x0000000e03027c25 */ /* 0x000fc8000f8e00ff */
[----:B------:R-:W-:Y:S01]  /*ff10*/  IMAD.MOV.U32 R2, RZ, RZ, R5 ;  /* 0x000000ffff027224 */ /* 0x000fe200078e0005 */
[----:B------:R-:W-:Y:S01]  /*ff20*/  IADD3 RZ, P1, R3, R4, RZ ;  /* 0x0000000403ff7210 */ /* 0x000fe20007f3e0ff */
[----:B------:R-:W-:-:S04]  /*ff30*/  IMAD.X R3, RZ, RZ, RZ, P0 ;  /* 0x000000ffff037224 */ /* 0x000fc800000e06ff */
[----:B------:R-:W-:-:S08]  /*ff40*/  IMAD.WIDE.U32.X R2, R11, UR15, R2, P1 ;  /* 0x0000000f0b027c25 */ /* 0x000fd000088e0402 */
.L_x_313:
[----:B------:R-:W-:Y:S01]  /*ff50*/  ULDC UR8, c[0x0][0x648] ;  /* 0x0001920000087ab9 */ /* 0x000fe20000000800 */
[----:B------:R-:W-:Y:S01]  /*ff60*/  IMAD.MOV R15, RZ, RZ, -R15 ;  /* 0x000000ffff0f7224 */ /* 0x000fe200078e0a0f */
[----:B------:R-:W-:Y:S01]  /*ff70*/  SHF.R.U64 R3, R2, UR8, R3 ;  /* 0x0000000802037c19 */ /* 0x000fe20008001203 */
[----:B------:R-:W-:Y:S01]  /*ff80*/  ULDC UR8, c[0x0][0x638] ;  /* 0x00018e0000087ab9 */ /* 0x000fe20000000800 */
[----:B------:R-:W-:Y:S01]  /*ff90*/  LOP3.LUT R2, R14, UR18, RZ, 0xc0, !PT ;  /* 0x000000120e027c12 */ /* 0x000fe2000f8ec0ff */
[----:B0-----:R-:W-:Y:S01]  /*ffa0*/  @P2 IMAD R17, R13, R15, R10 ;  /* 0x0000000f0d112224 */ /* 0x001fe200078e020a */
[----:B------:R-:W-:Y:S01]  /*ffb0*/  LOP3.LUT R7, R7, UR4, RZ, 0xc0, !PT ;  /* 0x0000000407077c12 */ /* 0x000fe2000f8ec0ff */
[----:B------:R-:W-:Y:S01]  /*ffc0*/  IMAD.MOV R5, RZ, RZ, -R3 ;  /* 0x000000ffff057224 */ /* 0x000fe200078e0a03 */
[----:B------:R-:W-:Y:S01]  /*ffd0*/  ULDC UR9, c[0x0][0x610] ;  /* 0x0001840000097ab9 */ /* 0x000fe20000000800 */
[----:B------:R-:W-:Y:S02]  /*ffe0*/  IMAD R2, R3, UR5, R2 ;  /* 0x0000000503027c24 */ /* 0x000fe4000f8e0202 */
[----:B------:R-:W-:Y:S01]  /*fff0*/  IMAD R12, R5, UR8, R12 ;  /* 0x00000008050c7c24 */ /* 0x000fe2000f8e020c */
[----:B------:R-:W-:Y:S01]  /*10000*/  ULDC UR8, c[0x0][0x600] ;  /* 0x0001800000087ab9 */ /* 0x000fe20000000800 */
[----:B------:R-:W-:-:S02]  /*10010*/  IMAD R5, R2, UR9, R17 ;  /* 0x0000000902057c24 */ /* 0x000fc4000f8e0211 */
[----:B------:R-:W-:Y:S02]  /*10020*/  IMAD R12, R12, UR8, R7 ;  /* 0x000000080c0c7c24 */ /* 0x000fe4000f8e0207 */
[----:B------:R-:W-:-:S03]  /*10030*/  IMAD.MOV.U32 R2, RZ, RZ, 0x1 ;  /* 0x00000001ff027424 */ /* 0x000fc600078e00ff */
[----:B------:R-:W-:Y:S02]  /*10040*/  SEL R7, R12, R5, !P2 ;  /* 0x000000050c077207 */ /* 0x000fe40005000000 */
[----:B------:R-:W-:-:S07]  /*10050*/  SEL R5, R5, R12, !P2 ;  /* 0x0000000c05057207 */ /* 0x000fce0005000000 */
.L_x_311:
[----:B------:R-:W-:Y:S05]  /*10060*/  BSYNC B1 ;  /* 0x0000000000017941 */ /* 0x000fea0003800000 */
.L_x_310:
[----:B------:R-:W-:-:S13]  /*10070*/  LOP3.LUT P0, RZ, R2, 0xff, RZ, 0xc0, !PT ;  /* 0x000000ff02ff7812 */ /* 0x000fda000780c0ff */
[----:B------:R-:W-:Y:S05]  /*10080*/  @P0 BRA `(.L_x_314) ;  /* 0xfffffff400180947 */ /* 0x000fea000383ffff */
[----:B------:R-:W-:Y:S05]  /*10090*/  BSYNC B0 ;  /* 0x0000000000007941 */ /* 0x000fea0003800000 */
.L_x_303:
[----:B------:R-:W-:-:S03]  /*100a0*/  UMOV UR8, 0xffffffff ;  /* 0xffffffff00087882 */ /* 0x000fc60000000000 */
[----:B------:R-:W-:Y:S05]  /*100b0*/  BRA.DIV UR8, `(.L_x_315) ;  /* 0x00000006084c7947 */ /* 0x000fea000b800000 */
[----:B------:R-:W-:-:S13]  /*100c0*/  ELECT P0, URZ, PT ;  /* 0x00000000003f782f */ /* 0x000fda0003800000 */
.L_x_330:
[----:B------:R-:W-:Y:S04]  /*100d0*/  BSSY B0, `(.L_x_316) ;  /* 0x0000035000007945 */ /* 0x000fe80003800000 */
[----:B------:R-:W-:Y:S05]  /*100e0*/  @!P0 BRA `(.L_x_317) ;  /* 0x0000000000cc8947 */ /* 0x000fea0003800000 */
[----:B------:R-:W-:-:S04]  /*100f0*/  ULOP3.LUT UR8, UR13, 0x2, URZ, 0xfc, !UPT ;  /* 0x000000020d087892 */ /* 0x000fc8000f8efc3f */
[----:B------:R-:W-:-:S06]  /*10100*/  UISETP.NE.AND UP0, UPT, UR8, 0x3, UPT ;  /* 0x000000030800788c */ /* 0x000fcc000bf05270 */
[----:B------:R-:W-:-:S13]  /*10110*/  PLOP3.LUT P0, PT, PT, PT, UP0, 0x80, 0x0 ;  /* 0x000000000000781c */ /* 0x000fda0003f0f008 */
[----:B------:R-:W-:Y:S05]  /*10120*/  @!P0 BRA `(.L_x_318) ;  /* 0x0000000000048947 */ /* 0x000fea0003800000 */
[----:B------:R-:W-:Y:S01]  /*10130*/  BPT.TRAP 0x1 ;  /* 0x000000040000795c */ /* 0x000fe20000300000 */
.L_x_318:
[----:B------:R-:W0:Y:S01]  /*10140*/  S2R R3, SR_CgaCtaId ;  /* 0x0000000000037919 */ /* 0x000e220000008800 */
[----:B------:R-:W-:-:S04]  /*10150*/  MOV R2, 0x400 ;  /* 0x0000040000027802 */ /* 0x000fc80000000f00 */
[----:B0-----:R-:W-:Y:S02]  /*10160*/  LEA R3, R3, R2, 0x18 ;  /* 0x0000000203037211 */ /* 0x001fe400078ec0ff */
[----:B------:R-:W-:-:S03]  /*10170*/  SHF.L.U32 R2, R0, 0x1f, RZ ;  /* 0x0000001f00027819 */ /* 0x000fc600000006ff */
[----:B------:R-:W-:-:S04]  /*10180*/  VIADD R3, R3, 0x28 ;  /* 0x0000002803037836 */ /* 0x000fc80000000000 */
[C---:B------:R-:W-:Y:S02]  /*10190*/  IMAD R7, R8.reuse, 0x8, R3 ;  /* 0x0000000808077824 */ /* 0x040fe400078e0203 */
[----:B------:R-:W-:Y:S02]  /*101a0*/  VIADD R8, R8, 0x1 ;  /* 0x0000000108087836 */ /* 0x000fe40000000000 */
[----:B------:R-:W0:Y:S03]  /*101b0*/  SYNCS.PHASECHK.TRANS64.TRYWAIT P0, [R7+URZ], R2 ;  /* 0x00000002070075a7 */ /* 0x000e26000800017f */
[----:B------:R-:W-:-:S04]  /*101c0*/  ISETP.NE.AND P1, PT, R8, 0x5, PT ;  /* 0x000000050800780c */ /* 0x000fc80003f25270 */
[----:B------:R-:W-:Y:S02]  /*101d0*/  SEL R5, RZ, 0x1, P1 ;  /* 0x00000001ff057807 */ /* 0x000fe40000800000 */
[----:B------:R-:W-:Y:S02]  /*101e0*/  SEL R8, R8, RZ, P1 ;  /* 0x000000ff08087207 */ /* 0x000fe40000800000 */
[----:B------:R-:W-:-:S03]  /*101f0*/  LOP3.LUT R5, R0, R5, RZ, 0x3c, !PT ;  /* 0x0000000500057212 */ /* 0x000fc600078e3cff */
[----:B------:R-:W-:Y:S01]  /*10200*/  IMAD R9, R8, 0x8, R3 ;  /* 0x0000000808097824 */ /* 0x000fe200078e0203 */
[----:B------:R-:W-:Y:S01]  /*10210*/  SHF.L.U32 R4, R5, 0x1f, RZ ;  /* 0x0000001f05047819 */ /* 0x000fe200000006ff */
[----:B0-----:R-:W-:Y:S06]  /*10220*/  @!P0 BRA `(.L_x_319) ;  /* 0x0000000400108947 */ /* 0x001fec0003800000 */
.L_x_331:
[----:B------:R-:W1:Y:S01]  /*10230*/  SYNCS.PHASECHK.TRANS64.TRYWAIT P0, [R9+URZ], R4 ;  /* 0x00000004090075a7 */ /* 0x000e62000800017f */
[----:B------:R-:W-:-:S05]  /*10240*/  VIADD R0, R8, 0x1 ;  /* 0x0000000108007836 */ /* 0x000fca0000000000 */
[----:B------:R-:W-:-:S04]  /*10250*/  ISETP.NE.AND P1, PT, R0, 0x5, PT ;  /* 0x000000050000780c */ /* 0x000fc80003f25270 */
[----:B0-----:R-:W-:Y:S02]  /*10260*/  SEL R2, RZ, 0x1, P1 ;  /* 0x00000001ff027807 */ /* 0x001fe40000800000 */
[----:B------:R-:W-:Y:S02]  /*10270*/  SEL R0, R0, RZ, P1 ;  /* 0x000000ff00007207 */ /* 0x000fe40000800000 */
[----:B------:R-:W-:-:S03]  /*10280*/  LOP3.LUT R7, R5, R2, RZ, 0x3c, !PT ;  /* 0x0000000205077212 */ /* 0x000fc600078e3cff */
[----:B------:R-:W-:Y:S01]  /*10290*/  IMAD R6, R0, 0x8, R3 ;  /* 0x0000000800067824 */ /* 0x000fe200078e0203 */
[----:B------:R-:W-:Y:S01]  /*102a0*/  SHF.L.U32 R5, R7, 0x1f, RZ ;  /* 0x0000001f07057819 */ /* 0x000fe200000006ff */
[----:B-1----:R-:W-:Y:S06]  /*102b0*/  @!P0 BRA `(.L_x_320) ;  /* 0x0000000400008947 */ /* 0x002fec0003800000 */
.L_x_332:
[----:B------:R-:W1:Y:S01]  /*102c0*/  SYNCS.PHASECHK.TRANS64.TRYWAIT P0, [R6+URZ], R5 ;  /* 0x00000005060075a7 */ /* 0x000e62000800017f */
[----:B------:R-:W-:-:S05]  /*102d0*/  VIADD R0, R0, 0x1 ;  /* 0x0000000100007836 */ /* 0x000fca0000000000 */
[----:B------:R-:W-:-:S04]  /*102e0*/  ISETP.NE.AND P1, PT, R0, 0x5, PT ;  /* 0x000000050000780c */ /* 0x000fc80003f25270 */
[----:B------:R-:W-:Y:S02]  /*102f0*/  SEL R2, RZ, 0x1, P1 ;  /* 0x00000001ff027807 */ /* 0x000fe40000800000 */
[----:B------:R-:W-:Y:S02]  /*10300*/  SEL R0, R0, RZ, P1 ;  /* 0x000000ff00007207 */ /* 0x000fe40000800000 */
[----:B------:R-:W-:-:S03]  /*10310*/  LOP3.LUT R7, R7, R2, RZ, 0x3c, !PT ;  /* 0x0000000207077212 */ /* 0x000fc600078e3cff */
[----:B0-----:R-:W-:Y:S01]  /*10320*/  IMAD R9, R0, 0x8, R3 ;  /* 0x0000000800097824 */ /* 0x001fe200078e0203 */
[----:B------:R-:W-:Y:S01]  /*10330*/  SHF.L.U32 R4, R7, 0x1f, RZ ;  /* 0x0000001f07047819 */ /* 0x000fe200000006ff */
[----:B-1----:R-:W-:Y:S06]  /*10340*/  @!P0 BRA `(.L_x_321) ;  /* 0x0000000000f08947 */ /* 0x002fec0003800000 */
.L_x_333:
[----:B------:R-:W1:Y:S01]  /*10350*/  SYNCS.PHASECHK.TRANS64.TRYWAIT P0, [R9+URZ], R4 ;  /* 0x00000004090075a7 */ /* 0x000e62000800017f */
[----:B------:R-:W-:-:S05]  /*10360*/  VIADD R0, R0, 0x1 ;  /* 0x0000000100007836 */ /* 0x000fca0000000000 */
[----:B------:R-:W-:-:S04]  /*10370*/  ISETP.NE.AND P1, PT, R0, 0x5, PT ;  /* 0x000000050000780c */ /* 0x000fc80003f25270 */
[----:B------:R-:W-:Y:S02]  /*10380*/  SEL R2, RZ, 0x1, P1 ;  /* 0x00000001ff027807 */ /* 0x000fe40000800000 */
[----:B------:R-:W-:Y:S02]  /*10390*/  SEL R0, R0, RZ, P1 ;  /* 0x000000ff00007207 */ /* 0x000fe40000800000 */
[----:B------:R-:W-:Y:S01]  /*103a0*/  LOP3.LUT R2, R7, R2, RZ, 0x3c, !PT ;  /* 0x0000000207027212 */ /* 0x000fe200078e3cff */
[----:B-1----:R-:W-:Y:S06]  /*103b0*/  @!P0 BRA `(.L_x_322) ;  /* 0x0000000000e88947 */ /* 0x002fec0003800000 */
.L_x_334:
[----:B------:R-:W-:Y:S01]  /*103c0*/  IMAD R3, R0, 0x8, R3 ;  /* 0x0000000800037824 */ /* 0x000fe200078e0203 */
[----:B------:R-:W-:-:S07]  /*103d0*/  SHF.L.U32 R0, R2, 0x1f, RZ ;  /* 0x0000001f02007819 */ /* 0x000fce00000006ff */
.L_x_323:
[----:B--2---:R2:W3:Y:S02]  /*103e0*/  SYNCS.PHASECHK.TRANS64.TRYWAIT P0, [R3+URZ], R0 ;  /* 0x00000000030075a7 */ /* 0x0044e4000800017f */
[----:B---3--:R-:W-:Y:S05]  /*103f0*/  @!P0 NANOSLEEP.SYNCS 0x989680 ;  /* 0x009896800000895d */ /* 0x008fea0003900000 */
[----:B------:R-:W3:Y:S02]  /*10400*/  @!P0 SYNCS.PHASECHK.TRANS64 P0, [R3+URZ], R0 ;  /* 0x00000000030085a7 */ /* 0x000ee4000800007f */
[----:B---3--:R-:W-:Y:S05]  /*10410*/  @!P0 BRA `(.L_x_323) ;  /* 0xfffffffc00f08947 */ /* 0x008fea000383ffff */
.L_x_317:
[----:B------:R-:W-:Y:S05]  /*10420*/  BSYNC B0 ;  /* 0x0000000000007941 */ /* 0x000fea0003800000 */
.L_x_316:
[----:B------:R-:W-:Y:S05]  /*10430*/  EXIT ;  /* 0x000000000000794d */ /* 0x000fea0003800000 */
.L_x_21:
[----:B-1----:R-:W-:-:S04]  /*10440*/  IMAD.U32 R3, RZ, RZ, UR6 ;  /* 0x00000006ff037e24 */ /* 0x002fc8000f8e00ff */
[----:B------:R1:W2:Y:S03]  /*10450*/  SYNCS.PHASECHK.TRANS64.TRYWAIT P0, [R3+URZ], R0 ;  /* 0x00000000030075a7 */ /* 0x0002a6000800017f */
[----:B--2---:R-:W-:Y:S05]  /*10460*/  @!P0 NANOSLEEP.SYNCS 0x989680 ;  /* 0x009896800000895d */ /* 0x004fea0003900000 */
[----:B------:R-:W2:Y:S02]  /*10470*/  @!P0 SYNCS.PHASECHK.TRANS64 P0, [R3+URZ], R0 ;  /* 0x00000000030085a7 */ /* 0x000ea4000800007f */
[----:B--2---:R-:W-:Y:S05]  /*10480*/  @!P0 BRA `(.L_x_21) ;  /* 0xfffffffc00ec8947 */ /* 0x004fea000383ffff */
[----:B------:R-:W-:Y:S05]  /*10490*/  BRA `(.L_x_20) ;  /* 0xffffff18006c7947 */ /* 0x000fea000383ffff */
.L_x_27:
[----:B-----5:R1:W-:Y:S02]  /*104a0*/  STL [R1+0x90], R0 ;  /* 0x0000900001007387 */ /* 0x0203e40000100800 */
[----:B-1----:R-:W-:-:S04]  /*104b0*/  IMAD.U32 R0, RZ, RZ, UR9 ;  /* 0x00000009ff007e24 */ /* 0x002fc8000f8e00ff */
[----:B------:R1:W3:Y:S03]  /*104c0*/  SYNCS.PHASECHK.TRANS64.TRYWAIT P0, [R0+URZ], R229 ;  /* 0x000000e5000075a7 */ /* 0x0002e6000800017f */
[----:B---3--:R-:W-:Y:S05]  /*104d0*/  @!P0 NANOSLEEP.SYNCS 0x989680 ;  /* 0x009896800000895d */ /* 0x008fea0003900000 */
[----:B------:R1:W3:Y:S02]  /*104e0*/  @!P0 SYNCS.PHASECHK.TRANS64 P0, [R0+URZ], R229 ;  /* 0x000000e5000085a7 */ /* 0x0002e4000800007f */
[----:B-1----:R1:W5:Y:S02]  /*104f0*/  LDL.LU R0, [R1+0x90] ;  /* 0x0000900001007983 */ /* 0x0023640000300800 */
[----:B-1-3--:R-:W-:Y:S05]  /*10500*/  @!P0 BRA `(.L_x_27) ;  /* 0xfffffffc00e48947 */ /* 0x00afea000383ffff */
[----:B------:R-:W-:Y:S05]  /*10510*/  BRA `(.L_x_26) ;  /* 0xffffff2800e07947 */ /* 0x000fea000383ffff */
.L_x_304:
[----:B------:R-:W-:Y:S01]  /*10520*/  BSSY B1, `(.L_x_324) ;  /* 0x0000006000017945 */ /* 0x000fe20003800000 */
[----:B------:R-:W-:-:S07]  /*10530*/  IMAD.MOV.U32 R2, RZ, RZ, -0x1 ;  /* 0xffffffffff027424 */ /* 0x000fce00078e00ff */
[----:B------:R-:W-:Y:S05]  /*10540*/  WARPSYNC.COLLECTIVE R2, `(.L_x_325) ;  /* 0x00000000020c7348 */ /* 0x000fea0003c00000 */
[----:B------:R-:W-:Y:S02]  /*10550*/  ELECT P0, UR62, PT ;  /* 0x00000000003e782f */ /* 0x000fe40003800000 */
[----:B------:R-:W-:Y:S01]  /*10560*/  MOV R2, UR62 ;  /* 0x0000003e00027c02 */ /* 0x000fe20008000f00 */
[----:B------:R-:W-:Y:S10]  /*10570*/  ENDCOLLECTIVE ;  /* 0x000000000000791b */ /* 0x000ff40003800000 */
.L_x_325:
[----:B------:R-:W-:Y:S05]  /*10580*/  BSYNC B1 ;  /* 0x0000000000017941 */ /* 0x000fea0003800000 */
.L_x_324:
[----:B------:R-:W-:Y:S05]  /*10590*/  BRA `(.L_x_326) ;  /* 0xffffffec00e07947 */ /* 0x000fea000383ffff */
.L_x_307:
[----:B0-----:R0:W2:Y:S02]  /*105a0*/  SYNCS.PHASECHK.TRANS64.TRYWAIT P0, [R11+URZ+0x28], R4 ;  /* 0x000028040b0075a7 */ /* 0x0010a4000800017f */
[----:B--2---:R-:W-:Y:S05]  /*105b0*/  @!P0 NANOSLEEP.SYNCS 0x989680 ;  /* 0x009896800000895d */ /* 0x004fea0003900000 */
[----:B------:R-:W2:Y:S02]  /*105c0*/  @!P0 SYNCS.PHASECHK.TRANS64 P0, [R11+URZ+0x28], R4 ;  /* 0x000028040b0085a7 */ /* 0x000ea4000800007f */
[----:B--2---:R-:W-:Y:S05]  /*105d0*/  @!P0 BRA `(.L_x_307) ;  /* 0xfffffffc00f08947 */ /* 0x004fea000383ffff */
[----:B------:R-:W-:Y:S05]  /*105e0*/  BRA `(.L_x_327) ;  /* 0xfffffff000207947 */ /* 0x000fea000383ffff */
.L_x_315:
[----:B------:R-:W-:Y:S01]  /*105f0*/  BSSY B0, `(.L_x_328) ;  /* 0x0000006000007945 */ /* 0x000fe20003800000 */
[----:B------:R-:W-:-:S07]  /*10600*/  IMAD.MOV.U32 R2, RZ, RZ, -0x1 ;  /* 0xffffffffff027424 */ /* 0x000fce00078e00ff */
[----:B------:R-:W-:Y:S05]  /*10610*/  WARPSYNC.COLLECTIVE R2, `(.L_x_329) ;  /* 0x00000000020c7348 */ /* 0x000fea0003c00000 */
[----:B------:R-:W-:Y:S02]  /*10620*/  ELECT P0, UR62, PT ;  /* 0x00000000003e782f */ /* 0x000fe40003800000 */
[----:B------:R-:W-:Y:S01]  /*10630*/  MOV R2, UR62 ;  /* 0x0000003e00027c02 */ /* 0x000fe20008000f00 */
[----:B------:R-:W-:Y:S10]  /*10640*/  ENDCOLLECTIVE ;  /* 0x000000000000791b */ /* 0x000ff40003800000 */
.L_x_329:
[----:B------:R-:W-:Y:S05]  /*10650*/  BSYNC B0 ;  /* 0x0000000000007941 */ /* 0x000fea0003800000 */
.L_x_328:
[----:B------:R-:W-:Y:S05]  /*10660*/  BRA `(.L_x_330) ;  /* 0xfffffff800987947 */ /* 0x000fea000383ffff */
.L_x_319:
[----:B0-----:R0:W1:Y:S02]  /*10670*/  SYNCS.PHASECHK.TRANS64.TRYWAIT P0, [R7+URZ], R2 ;  /* 0x00000002070075a7 */ /* 0x001064000800017f */
[----:B-1----:R-:W-:Y:S05]  /*10680*/  @!P0 NANOSLEEP.SYNCS 0x989680 ;  /* 0x009896800000895d */ /* 0x002fea0003900000 */
[----:B------:R-:W1:Y:S02]  /*10690*/  @!P0 SYNCS.PHASECHK.TRANS64 P0, [R7+URZ], R2 ;  /* 0x00000002070085a7 */ /* 0x000e64000800007f */
[----:B-1----:R-:W-:Y:S05]  /*106a0*/  @!P0 BRA `(.L_x_319) ;  /* 0xfffffffc00f08947 */ /* 0x002fea000383ffff */
[----:B------:R-:W-:Y:S05]  /*106b0*/  BRA `(.L_x_331) ;  /* 0xfffffff800dc7947 */ /* 0x000fea000383ffff */
.L_x_320:
[----:B0-----:R0:W1:Y:S02]  /*106c0*/  SYNCS.PHASECHK.TRANS64.TRYWAIT P0, [R9+URZ], R4 ;  /* 0x00000004090075a7 */ /* 0x001064000800017f */
[----:B-1----:R-:W-:Y:S05]  /*106d0*/  @!P0 NANOSLEEP.SYNCS 0x989680 ;  /* 0x009896800000895d */ /* 0x002fea0003900000 */
[----:B------:R-:W1:Y:S02]  /*106e0*/  @!P0 SYNCS.PHASECHK.TRANS64 P0, [R9+URZ], R4 ;  /* 0x00000004090085a7 */ /* 0x000e64000800007f */
[----:B-1----:R-:W-:Y:S05]  /*106f0*/  @!P0 BRA `(.L_x_320) ;  /* 0xfffffffc00f08947 */ /* 0x002fea000383ffff */
[----:B------:R-:W-:Y:S05]  /*10700*/  BRA `(.L_x_332) ;  /* 0xfffffff800ec7947 */ /* 0x000fea000383ffff */
.L_x_321:
[----:B0-----:R0:W1:Y:S02]  /*10710*/  SYNCS.PHASECHK.TRANS64.TRYWAIT P0, [R6+URZ], R5 ;  /* 0x00000005060075a7 */ /* 0x001064000800017f */
[----:B-1----:R-:W-:Y:S05]  /*10720*/  @!P0 NANOSLEEP.SYNCS 0x989680 ;  /* 0x009896800000895d */ /* 0x002fea0003900000 */
[----:B------:R-:W1:Y:S02]  /*10730*/  @!P0 SYNCS.PHASECHK.TRANS64 P0, [R6+URZ], R5 ;  /* 0x00000005060085a7 */ /* 0x000e64000800007f */
[----:B-1----:R-:W-:Y:S05]  /*10740*/  @!P0 BRA `(.L_x_321) ;  /* 0xfffffffc00f08947 */ /* 0x002fea000383ffff */
[----:B------:R-:W-:Y:S05]  /*10750*/  BRA `(.L_x_333) ;  /* 0xfffffff800fc7947 */ /* 0x000fea000383ffff */
.L_x_322:
[----:B-1----:R1:W2:Y:S02]  /*10760*/  SYNCS.PHASECHK.TRANS64.TRYWAIT P0, [R9+URZ], R4 ;  /* 0x00000004090075a7 */ /* 0x0022a4000800017f */
[----:B--2---:R-:W-:Y:S05]  /*10770*/  @!P0 NANOSLEEP.SYNCS 0x989680 ;  /* 0x009896800000895d */ /* 0x004fea0003900000 */
[----:B------:R-:W2:Y:S02]  /*10780*/  @!P0 SYNCS.PHASECHK.TRANS64 P0, [R9+URZ], R4 ;  /* 0x00000004090085a7 */ /* 0x000ea4000800007f */
[----:B--2---:R-:W-:Y:S05]  /*10790*/  @!P0 BRA `(.L_x_322) ;  /* 0xfffffffc00f08947 */ /* 0x004fea000383ffff */
[----:B------:R-:W-:Y:S05]  /*107a0*/  BRA `(.L_x_334) ;  /* 0xfffffffc00047947 */ /* 0x000fea000383ffff */
.L_x_335:
[----:B------:R-:W-:-:S00]  /*107b0*/  BRA `(.L_x_335) ;  /* 0xfffffffc00fc7947 */ /* 0x000fc0000383ffff */
[----:B------:R-:W-:-:S00]  /*107c0*/  NOP ;  /* 0x0000000000007918 */ /* 0x000fc00000000000 */
        /* <DEDUP_REMOVED lines=11> */
.L_x_336:


//--------------------- .nv.shared._ZN7cutlass13device_kernelINS_4gemm6kernel13GemmUniversalIN4cute5tupleIJiiiiEEENS1_10collective13CollectiveMmaINS1_37MainloopSm90TmaGmmaWarpSpecializedFP8ILi5ENS5_IJNS4_1CILi2EEESB_NSA_ILi1EEEEEENS1_35KernelTmaWarpSpecializedCooperativeEEENS5_IJNSA_ILi128EEENSA_ILi256EEENSA_ILi64EEEEEENS_12float_e4m3_tENS5_IJlSC_lEEESK_SL_NS4_8TiledMMAINS4_8MMA_AtomIJNS4_4SM904GMMA31MMA_64x256x32_F32E4M3E4M3_SS_TNILNSP_7ScaleInE1ELSR_1EEEEEENS4_6LayoutINS5_IJSB_SC_SC_EEENS5_IJSC_NSA_ILi0EEESW_EEEEENS5_IJNS4_10UnderscoreESZ_SZ_EEEEENS4_23SM90_TMA_LOAD_MULTICASTENS4_14ComposedLayoutINS4_7SwizzleILi2ELi4ELi3EEENS4_18smem_ptr_flag_bitsILi8EEENSU_INS5_IJNSA_ILi8EEESI_EEENS5_IJSI_SC_EEEEEEEvNS4_8identityES12_S1C_vS1D_EENS_8epilogue10collective6detail29Sm90TmaWarpSpecializedAdapterINS1G_15DefaultEpilogueISK_SL_SL_NS1F_6thread17LinearCombinationISK_Li1EffLNS1K_9ScaleType4KindE0ELNS_15FloatRoundStyleE2ESK_EENS1_15EpilogueDefaultEEEEEvvEEEEvNT_6ParamsE --------------------------
	.section	.nv.shared._ZN7cutlass13device_kernelINS_4gemm6kernel13GemmUniversalIN4cute5tupleIJiiiiEEENS1_10collective13CollectiveMmaINS1_37MainloopSm90TmaGmmaWarpSpecializedFP8ILi5ENS5_IJNS4_1CILi2EEESB_NSA_ILi1EEEEEENS1_35KernelTmaWarpSpecializedCooperativeEEENS5_IJNSA_ILi128EEENSA_ILi256EEENSA_ILi64EEEEEENS_12float_e4m3_tENS5_IJlSC_lEEESK_SL_NS4_8TiledMMAINS4_8MMA_AtomIJNS4_4SM904GMMA31MMA_64x256x32_F32E4M3E4M3_SS_TNILNSP_7ScaleInE1ELSR_1EEEEEENS4_6LayoutINS5_IJSB_SC_SC_EEENS5_IJSC_NSA_ILi0EEESW_EEEEENS5_IJNS4_10UnderscoreESZ_SZ_EEEEENS4_23SM90_TMA_LOAD_MULTICASTENS4_14ComposedLayoutINS4_7SwizzleILi2ELi4ELi3EEENS4_18smem_ptr_flag_bitsILi8EEENSU_INS5_IJNSA_ILi8EEESI_EEENS5_IJSI_SC_EEEEEEEvNS4_8identityES12_S1C_vS1D_EENS_8epilogue10collective6detail29Sm90TmaWarpSpecializedAdapterINS1G_15DefaultEpilogueISK_SL_SL_NS1F_6thread17LinearCombinationISK_Li1EffLNS1K_9ScaleType4KindE0ELNS_15FloatRoundStyleE2ESK_EENS1_15EpilogueDefaultEEEEEvvEEEEvNT_6ParamsE,"aw",@nobits
	.sectionflags	@""
	.align	16
	.zero		1024


//--------------------- .nv.shared.reserved.0     --------------------------
	.section	.nv.shared.reserved.0,"aw",@nobits
	.weak		__nv_reservedSMEM_offset_0_alias
	.size		__nv_reservedSMEM_offset_0_alias, 0, 0
	.other		__nv_reservedSMEM_offset_0_alias,@"STO_CUDA_RESERVED_SHARED STV_DEFAULT"
__nv_reservedSMEM_offset_0_alias:
	.zero		0


//--------------------- .nv.global                --------------------------
	.section	.nv.global,"aw",@nobits
.nv.global:
	.type		_ZN39_INTERNAL_843ead97_4_k_cu_e27ac74c_56454cute1_E,@object
	.size		_ZN39_INTERNAL_843ead97_4_k_cu_e27ac74c_56454cute1_E,(_ZN39_INTERNAL_843ead97_4_k_cu_e27ac74c_56454cuda3std3__45__cpo6cbeginE - _ZN39_INTERNAL_843ead97_4_k_cu_e27ac74c_56454cute1_E)
_ZN39_INTERNAL_843ead97_4_k_cu_e27ac74c_56454cute1_E:
	.zero		1
	.type		_ZN39_INTERNAL_843ead97_4_k_cu_e27ac74c_56454cuda3std3__45__cpo6cbeginE,@object
	.size		_ZN39_INTERNAL_843ead97_4_k_cu_e27ac74c_56454cuda3std3__45__cpo6cbeginE,(_ZN39_INTERNAL_843ead97_4_k_cu_e27ac74c_56454cuda3std3__48in_placeE - _ZN39_INTERNAL_843ead97_4_k_cu_e27ac74c_56454cuda3std3__45__cpo6cbeginE)
_ZN39_INTERNAL_843ead97_4_k_cu_e27ac74c_56454cuda3std3__45__cpo6cbeginE:
	.zero		1
	.type		_ZN39_INTERNAL_843ead97_4_k_cu_e27ac74c_56454cuda3std3__48in_placeE,@object
	.size		_ZN39_INTERNAL_843ead97_4_k_cu_e27ac74c_56454cuda3std3__48in_placeE,(_ZN39_INTERNAL_843ead97_4_k_cu_e27ac74c_56454cuda3std6ranges3__45__cpo9iter_moveE - _ZN39_INTERNAL_843ead97_4_k_cu_e27ac74c_56454cuda3std3__48in_placeE)
_ZN39_INTERNAL_843ead97_4_k_cu_e27ac74c_56454cuda3std3__48in_placeE:
	.zero		1
	.type		_ZN39_INTERNAL_843ead97_4_k_cu_e27ac74c_56454cuda3std6ranges3__45__cpo9iter_moveE,@object
	.size		_ZN39_INTERNAL_843ead97_4_k_cu_e27ac74c_56454cuda3std6ranges3__45__cpo9iter_moveE,(_ZN39_INTERNAL_843ead97_4_k_cu_e27ac74c_56454cuda3std3__45__cpo5beginE - _ZN39_INTERNAL_843ead97_4_k_cu_e27ac74c_56454cuda3std6ranges3__45__cpo9iter_moveE)
_ZN39_INTERNAL_843ead97_4_k_cu_e27ac74c_56454cuda3std6ranges3__45__cpo9iter_moveE:
	.zero		1
	.type		_ZN39_INTERNAL_843ead97_4_k_cu_e27ac74c_56454cuda3std3__45__cpo5beginE,@object
	.size		_ZN39_INTERNAL_843ead97_4_k_cu_e27ac74c_56454cuda3std3__45__cpo5beginE,(_ZN39_INTERNAL_843ead97_4_k_cu_e27ac74c_56454cuda3std3__441_GLOBAL__N__843ead97_4_k_cu_e27ac74c_56456ignoreE - _ZN39_INTERNAL_843ead97_4_k_cu_e27ac74c_56454cuda3std3__45__cpo5beginE)
_ZN39_INTERNAL_843ead97_4_k_cu_e27ac74c_56454cuda3std3__45__cpo5beginE:
	.zero		1
	.type		_ZN39_INTERNAL_843ead97_4_k_cu_e27ac74c_56454cuda3std3__441_GLOBAL__N__843ead97_4_k_cu_e27ac74c_56456ignoreE,@object
	.size		_ZN39_INTERNAL_843ead97_4_k_cu_e27ac74c_56454cuda3std3__441_GLOBAL__N__843ead97_4_k_cu_e27ac74c_56456ignoreE,(_ZN39_INTERNAL_843ead97_4_k_cu_e27ac74c_56454cute7productE - _ZN39_INTERNAL_843ead97_4_k_cu_e27ac74c_56454cuda3std3__441_GLOBAL__N__843ead97_4_k_cu_e27ac74c_56456ignoreE)
_ZN39_INTERNAL_843ead97_4_k_cu_e27ac74c_56454cuda3std3__441_GLOBAL__N__843ead97_4_k_cu_e27ac74c_56456ignoreE:
	.zero		1
	.type		_ZN39_INTERNAL_843ead97_4_k_cu_e27ac74c_56454cute7productE,@object
	.size		_ZN39_INTERNAL_843ead97_4_k_cu_e27ac74c_56454cute7productE,(_ZN39_INTERNAL_843ead97_4_k_cu_e27ac74c_56454cuda3std3__45__cpo3endE - _ZN39_INTERNAL_843ead97_4_k_cu_e27ac74c_56454cute7productE)
_ZN39_INTERNAL_843ead97_4_k_cu_e27ac74c_56454cute7productE:
	.zero		1
	.type		_ZN39_INTERNAL_843ead97_4_k_cu_e27ac74c_56454cuda3std3__45__cpo3endE,@object
	.size		_ZN39_INTERNAL_843ead97_4_k_cu_e27ac74c_56454cuda3std3__45__cpo3endE,(_ZN39_INTERNAL_843ead97_4_k_cu_e27ac74c_56454cuda3std3__419piecewise_constructE - _ZN39_INTERNAL_843ead97_4_k_cu_e27ac74c_56454cuda3std3__45__cpo3endE)
_ZN39_INTERNAL_843ead97_4_k_cu_e27ac74c_56454cuda3std3__45__cpo3endE:
	.zero		1
	.type		_ZN39_INTERNAL_843ead97_4_k_cu_e27ac74c_56454cuda3std3__419piecewise_constructE,@object
	.size		_ZN39_INTERNAL_843ead97_4_k_cu_e27ac74c_56454cuda3std3__419piecewise_constructE,(_ZN39_INTERNAL_843ead97_4_k_cu_e27ac74c_56454cuda3std3__45__cpo4cendE - _ZN39_INTERNAL_843ead97_4_k_cu_e27ac74c_56454cuda3std3__419piecewise_constructE)
_ZN39_INTERNAL_843ead97_4_k_cu_e27ac74c_56454cuda3std3__419piecewise_constructE:
	.zero		1
	.type		_ZN39_INTERNAL_843ead97_4_k_cu_e27ac74c_56454cuda3std3__45__cpo4cendE,@object
	.size		_ZN39_INTERNAL_843ead97_4_k_cu_e27ac74c_56454cuda3std3__45__cpo4cendE,(_ZN39_INTERNAL_843ead97_4_k_cu_e27ac74c_56454cuda3std6ranges3__45__cpo4swapE - _ZN39_INTERNAL_843ead97_4_k_cu_e27ac74c_56454cuda3std3__45__cpo4cendE)
_ZN39_INTERNAL_843ead97_4_k_cu_e27ac74c_56454cuda3std3__45__cpo4cendE:
	.zero		1
	.type		_ZN39_INTERNAL_843ead97_4_k_cu_e27ac74c_56454cuda3std6ranges3__45__cpo4swapE,@object
	.size		_ZN39_INTERNAL_843ead97_4_k_cu_e27ac74c_56454cuda3std6ranges3__45__cpo4swapE,(.L_7 - _ZN39_INTERNAL_843ead97_4_k_cu_e27ac74c_56454cuda3std6ranges3__45__cpo4swapE)
_ZN39_INTERNAL_843ead97_4_k_cu_e27ac74c_56454cuda3std6ranges3__45__cpo4swapE:
	.zero		1
.L_7:


//--------------------- .nv.constant0._ZN7cutlass13device_kernelINS_4gemm6kernel13GemmUniversalIN4cute5tupleIJiiiiEEENS1_10collective13CollectiveMmaINS1_37MainloopSm90TmaGmmaWarpSpecializedFP8ILi5ENS5_IJNS4_1CILi2EEESB_NSA_ILi1EEEEEENS1_35KernelTmaWarpSpecializedCooperativeEEENS5_IJNSA_ILi128EEENSA_ILi256EEENSA_ILi64EEEEEENS_12float_e4m3_tENS5_IJlSC_lEEESK_SL_NS4_8TiledMMAINS4_8MMA_AtomIJNS4_4SM904GMMA31MMA_64x256x32_F32E4M3E4M3_SS_TNILNSP_7ScaleInE1ELSR_1EEEEEENS4_6LayoutINS5_IJSB_SC_SC_EEENS5_IJSC_NSA_ILi0EEESW_EEEEENS5_IJNS4_10UnderscoreESZ_SZ_EEEEENS4_23SM90_TMA_LOAD_MULTICASTENS4_14ComposedLayoutINS4_7SwizzleILi2ELi4ELi3EEENS4_18smem_ptr_flag_bitsILi8EEENSU_INS5_IJNSA_ILi8EEESI_EEENS5_IJSI_SC_EEEEEEEvNS4_8identityES12_S1C_vS1D_EENS_8epilogue10collective6detail29Sm90TmaWarpSpecializedAdapterINS1G_15DefaultEpilogueISK_SL_SL_NS1F_6thread17LinearCombinationISK_Li1EffLNS1K_9ScaleType4KindE0ELNS_15FloatRoundStyleE2ESK_EENS1_15EpilogueDefaultEEEEEvvEEEEvNT_6ParamsE --------------------------
	.section	.nv.constant0._ZN7cutlass13device_kernelINS_4gemm6kernel13GemmUniversalIN4cute5tupleIJiiiiEEENS1_10collective13CollectiveMmaINS1_37MainloopSm90TmaGmmaWarpSpecializedFP8ILi5ENS5_IJNS4_1CILi2EEESB_NSA_ILi1EEEEEENS1_35KernelTmaWarpSpecializedCooperativeEEENS5_IJNSA_ILi128EEENSA_ILi256EEENSA_ILi64EEEEEENS_12float_e4m3_tENS5_IJlSC_lEEESK_SL_NS4_8TiledMMAINS4_8MMA_AtomIJNS4_4SM904GMMA31MMA_64x256x32_F32E4M3E4M3_SS_TNILNSP_7ScaleInE1ELSR_1EEEEEENS4_6LayoutINS5_IJSB_SC_SC_EEENS5_IJSC_NSA_ILi0EEESW_EEEEENS5_IJNS4_10UnderscoreESZ_SZ_EEEEENS4_23SM90_TMA_LOAD_MULTICASTENS4_14ComposedLayoutINS4_7SwizzleILi2ELi4ELi3EEENS4_18smem_ptr_flag_bitsILi8EEENSU_INS5_IJNSA_ILi8EEESI_EEENS5_IJSI_SC_EEEEEEEvNS4_8identityES12_S1C_vS1D_EENS_8epilogue10collective6detail29Sm90TmaWarpSpecializedAdapterINS1G_15DefaultEpilogueISK_SL_SL_NS1F_6thread17LinearCombinationISK_Li1EffLNS1K_9ScaleType4KindE0ELNS_15FloatRoundStyleE2ESK_EENS1_15EpilogueDefaultEEEEEvvEEEEvNT_6ParamsE,"a",@progbits
	.sectionflags	@""
	.align	4
.nv.constant0._ZN7cutlass13device_kernelINS_4gemm6kernel13GemmUniversalIN4cute5tupleIJiiiiEEENS1_10collective13CollectiveMmaINS1_37MainloopSm90TmaGmmaWarpSpecializedFP8ILi5ENS5_IJNS4_1CILi2EEESB_NSA_ILi1EEEEEENS1_35KernelTmaWarpSpecializedCooperativeEEENS5_IJNSA_ILi128EEENSA_ILi256EEENSA_ILi64EEEEEENS_12float_e4m3_tENS5_IJlSC_lEEESK_SL_NS4_8TiledMMAINS4_8MMA_AtomIJNS4_4SM904GMMA31MMA_64x256x32_F32E4M3E4M3_SS_TNILNSP_7ScaleInE1ELSR_1EEEEEENS4_6LayoutINS5_IJSB_SC_SC_EEENS5_IJSC_NSA_ILi0EEESW_EEEEENS5_IJNS4_10UnderscoreESZ_SZ_EEEEENS4_23SM90_TMA_LOAD_MULTICASTENS4_14ComposedLayoutINS4_7SwizzleILi2ELi4ELi3EEENS4_18smem_ptr_flag_bitsILi8EEENSU_INS5_IJNSA_ILi8EEESI_EEENS5_IJSI_SC_EEEEEEEvNS4_8identityES12_S1C_vS1D_EENS_8epilogue10collective6detail29Sm90TmaWarpSpecializedAdapterINS1G_15DefaultEpilogueISK_SL_SL_NS1F_6thread17LinearCombinationISK_Li1EffLNS1K_9ScaleType4KindE0ELNS_15FloatRoundStyleE2ESK_EENS1_15EpilogueDefaultEEEEEvvEEEEvNT_6ParamsE:
	.zero		1664


//--------------------- SYMBOLS --------------------------

	.type		.nv.reservedSmem.offset0,@object
	.size		.nv.reservedSmem.offset0,0x4
